// auto-generated by cutlass_sweep.gemm — config: {"arch": "sm_100", "cluster_m": 4, "cluster_n": 1, "dtype": "fp16", "dtype_b": "fp16", "layout": "tt", "stages": 2, "tile_k": 64, "tile_m": 128, "tile_n": 128}
#include "cutlass/cutlass.h"
#include "cutlass/gemm/collective/collective_builder.hpp"
#include "cutlass/gemm/device/gemm_universal_adapter.h"
#include "cutlass/gemm/kernel/gemm_universal.hpp"
#include "cutlass/epilogue/collective/collective_builder.hpp"

using ElemA = cutlass::half_t;
using ElemB = cutlass::half_t;
using ElemCD = cutlass::half_t;
using Acc  = float;
using TileShape    = cute::Shape<cute::_128, cute::_128, cute::_64>;
using ClusterShape = cute::Shape<cute::_4, cute::_1, cute::_1>;

using CollectiveEpilogue = typename cutlass::epilogue::collective::CollectiveBuilder<
    cutlass::arch::Sm100, cutlass::arch::OpClassTensorOp,
    TileShape, ClusterShape,
    cutlass::epilogue::collective::EpilogueTileAuto,
    Acc, Acc,
    ElemCD, cutlass::layout::RowMajor, 128 / cutlass::sizeof_bits<ElemCD>::value,
    ElemCD, cutlass::layout::RowMajor, 128 / cutlass::sizeof_bits<ElemCD>::value,
    cutlass::epilogue::collective::EpilogueScheduleAuto
  >::CollectiveOp;

using CollectiveMainloop = typename cutlass::gemm::collective::CollectiveBuilder<
    cutlass::arch::Sm100, cutlass::arch::OpClassTensorOp,
    ElemA, cutlass::layout::ColumnMajor, 128 / cutlass::sizeof_bits<ElemA>::value,
    ElemB, cutlass::layout::ColumnMajor, 128 / cutlass::sizeof_bits<ElemB>::value,
    Acc,
    TileShape, ClusterShape,
    cutlass::gemm::collective::StageCount<2>,
    cutlass::gemm::collective::KernelScheduleAuto
  >::CollectiveOp;

using GemmKernel = cutlass::gemm::kernel::GemmUniversal<
    cute::Shape<int,int,int,int>,
    CollectiveMainloop,
    CollectiveEpilogue
>;
using Gemm = cutlass::gemm::device::GemmUniversalAdapter<GemmKernel>;

// Force the device kernel symbol into the cubin without needing a host main.
auto* _anchor = &cutlass::device_kernel<GemmKernel>;


// ===== COMPILED SASS (sm_100a) =====

	.target	sm_100a

	.elftype	@"ET_EXEC"


//--------------------- .note.nv.tkinfo           --------------------------
	.section	.note.nv.tkinfo,"",@"SHT_NOTE"
	.sectionflags	@"SHF_NOTE_NV_TKINFO"
	.tkinfo
        /*0018*/ 	.word	0x00000002
        /*0030*/ 	.string	""
        /*0030*/ 	.string	"ptxas"
        /*0030*/ 	.string	"Cuda compilation tools, release 13.0, V13.0.88"
        /*0030*/ 	.string	"Build cuda_13.0.r13.0/compiler.36424714_0"
        /*0030*/ 	.string	"-arch sm_100a -m 64 "



//--------------------- .note.nv.cuinfo           --------------------------
	.section	.note.nv.cuinfo,"",@"SHT_NOTE"
	.sectionflags	@"SHF_NOTE_NV_CUINFO"
        /*0018*/ 	.short	0x0002
        /*001a*/ 	.short	0x0064
        /*001c*/ 	.short	0x0082
	.zero		2


//--------------------- .nv.info                  --------------------------
	.section	.nv.info,"",@"SHT_CUDA_INFO"
	.align	4


	//----- nvinfo : EIATTR_REGCOUNT
	.align		4
        /*0000*/ 	.byte	0x04, 0x2f
        /*0002*/ 	.short	(.L_19 - .L_18)
	.align		4
.L_18:
        /*0004*/ 	.word	index@(_ZN7cutlass13device_kernelINS_4gemm6kernel13GemmUniversalIN4cute5tupleIJiiiiEEENS1_10collective13CollectiveMmaINS1_35MainloopSm100TmaUmmaWarpSpecializedILi2ELi2ELi4ENS5_IJNS4_1CILi4EEENSA_ILi1EEESC_EEEEENS5_IJNSA_ILi128EEESF_NSA_ILi64EEEEEENS_6half_tENS5_IJSC_llEEESI_NS5_IJlSC_lEEENS4_8TiledMMAINS4_8MMA_AtomIJNS4_26SM100_MMA_F16BF16_2x1SM_SSISI_SI_fLi128ELi128ELNS4_4UMMA5MajorE1ELSP_0ELNSO_7ScaleInE0ELSQ_0EEEEEENS4_6LayoutINS5_IJSC_SC_SC_EEENS5_IJNSA_ILi0EEESV_SV_EEEEENS5_IJNS4_10UnderscoreESY_SY_EEEEENS4_18SM100_TMA_2SM_LOADENS4_14ComposedLayoutINS4_7SwizzleILi3ELi4ELi3EEENS4_18smem_ptr_flag_bitsILi16EEENST_INS5_IJSG_NSA_ILi8EEEEEENS5_IJSC_SG_EEEEEEEvNS4_8identityENS4_28SM100_TMA_2SM_LOAD_MULTICASTENS12_IS14_S16_NST_INS5_IJS17_SG_EEENS5_IJSG_SC_EEEEEEEvS1C_EENS_8epilogue10collective18CollectiveEpilogueINS1J_23Sm100TmaWarpSpecializedILi4ELi2ELi16ELb1ELb0EEEJNS5_IJSG_SF_SG_EEENS5_IJNST_ISG_SC_EENST_INS5_IJNSA_ILi16EEENSA_ILi2EEEEEES19_EEEEESI_SK_SI_SK_NS1J_6fusion15FusionCallbacksIS1N_NS1V_17LinearCombinationISI_fSI_fLNS_15FloatRoundStyleE2EEES1O_S1U_JEEENS4_5SM1004TMEM4LOAD26SM100_TMEM_LOAD_32dp32b16xENS4_13SM90_TMA_LOADENS12_INS13_ILi1ELi4ELi3EEES16_NST_INS5_IJS17_S1Q_EEENS5_IJS1Q_SC_EEEEEEENS4_39AutoVectorizingCopyWithAssumedAlignmentILi128EEENS4_14SM90_TMA_STOREES2A_S2C_S2C_EEEvvEEEEvNT_6ParamsE)
        /*0008*/ 	.word	0x00000044


	//----- nvinfo : EIATTR_FRAME_SIZE
	.align		4
.L_19:
        /*000c*/ 	.byte	0x04, 0x11
        /*000e*/ 	.short	(.L_21 - .L_20)
	.align		4
.L_20:
        /*0010*/ 	.word	index@($__internal_2_$__cuda_sm10x_tcgen05_guardrail_trap_unallocated_columns_being_dealloced)
        /*0014*/ 	.word	0x00000000


	//----- nvinfo : EIATTR_FRAME_SIZE
	.align		4
.L_21:
        /*0018*/ 	.byte	0x04, 0x11
        /*001a*/ 	.short	(.L_23 - .L_22)
	.align		4
.L_22:
        /*001c*/ 	.word	index@($__internal_1_$__cuda_sm10x_tcgen05_guardrail_trap_phase_invalid_during_alloc)
        /*0020*/ 	.word	0x00000000


	//----- nvinfo : EIATTR_FRAME_SIZE
	.align		4
.L_23:
        /*0024*/ 	.byte	0x04, 0x11
        /*0026*/ 	.short	(.L_25 - .L_24)
	.align		4
.L_24:
        /*0028*/ 	.word	index@($__internal_0_$__cuda_sm10x_tcgen05_guardrail_trap_col_being_dealloced_not_returned_by_alloc)
        /*002c*/ 	.word	0x00000000


	//----- nvinfo : EIATTR_FRAME_SIZE
	.align		4
.L_25:
        /*0030*/ 	.byte	0x04, 0x11
        /*0032*/ 	.short	(.L_27 - .L_26)
	.align		4
.L_26:
        /*0034*/ 	.word	index@(_ZN7cutlass13device_kernelINS_4gemm6kernel13GemmUniversalIN4cute5tupleIJiiiiEEENS1_10collective13CollectiveMmaINS1_35MainloopSm100TmaUmmaWarpSpecializedILi2ELi2ELi4ENS5_IJNS4_1CILi4EEENSA_ILi1EEESC_EEEEENS5_IJNSA_ILi128EEESF_NSA_ILi64EEEEEENS_6half_tENS5_IJSC_llEEESI_NS5_IJlSC_lEEENS4_8TiledMMAINS4_8MMA_AtomIJNS4_26SM100_MMA_F16BF16_2x1SM_SSISI_SI_fLi128ELi128ELNS4_4UMMA5MajorE1ELSP_0ELNSO_7ScaleInE0ELSQ_0EEEEEENS4_6LayoutINS5_IJSC_SC_SC_EEENS5_IJNSA_ILi0EEESV_SV_EEEEENS5_IJNS4_10UnderscoreESY_SY_EEEEENS4_18SM100_TMA_2SM_LOADENS4_14ComposedLayoutINS4_7SwizzleILi3ELi4ELi3EEENS4_18smem_ptr_flag_bitsILi16EEENST_INS5_IJSG_NSA_ILi8EEEEEENS5_IJSC_SG_EEEEEEEvNS4_8identityENS4_28SM100_TMA_2SM_LOAD_MULTICASTENS12_IS14_S16_NST_INS5_IJS17_SG_EEENS5_IJSG_SC_EEEEEEEvS1C_EENS_8epilogue10collective18CollectiveEpilogueINS1J_23Sm100TmaWarpSpecializedILi4ELi2ELi16ELb1ELb0EEEJNS5_IJSG_SF_SG_EEENS5_IJNST_ISG_SC_EENST_INS5_IJNSA_ILi16EEENSA_ILi2EEEEEES19_EEEEESI_SK_SI_SK_NS1J_6fusion15FusionCallbacksIS1N_NS1V_17LinearCombinationISI_fSI_fLNS_15FloatRoundStyleE2EEES1O_S1U_JEEENS4_5SM1004TMEM4LOAD26SM100_TMEM_LOAD_32dp32b16xENS4_13SM90_TMA_LOADENS12_INS13_ILi1ELi4ELi3EEES16_NST_INS5_IJS17_S1Q_EEENS5_IJS1Q_SC_EEEEEEENS4_39AutoVectorizingCopyWithAssumedAlignmentILi128EEENS4_14SM90_TMA_STOREES2A_S2C_S2C_EEEvvEEEEvNT_6ParamsE)
        /*0038*/ 	.word	0x00000000


	//----- nvinfo : EIATTR_MIN_STACK_SIZE
	.align		4
.L_27:
        /*003c*/ 	.byte	0x04, 0x12
        /*003e*/ 	.short	(.L_29 - .L_28)
	.align		4
.L_28:
        /*0040*/ 	.word	index@(_ZN7cutlass13device_kernelINS_4gemm6kernel13GemmUniversalIN4cute5tupleIJiiiiEEENS1_10collective13CollectiveMmaINS1_35MainloopSm100TmaUmmaWarpSpecializedILi2ELi2ELi4ENS5_IJNS4_1CILi4EEENSA_ILi1EEESC_EEEEENS5_IJNSA_ILi128EEESF_NSA_ILi64EEEEEENS_6half_tENS5_IJSC_llEEESI_NS5_IJlSC_lEEENS4_8TiledMMAINS4_8MMA_AtomIJNS4_26SM100_MMA_F16BF16_2x1SM_SSISI_SI_fLi128ELi128ELNS4_4UMMA5MajorE1ELSP_0ELNSO_7ScaleInE0ELSQ_0EEEEEENS4_6LayoutINS5_IJSC_SC_SC_EEENS5_IJNSA_ILi0EEESV_SV_EEEEENS5_IJNS4_10UnderscoreESY_SY_EEEEENS4_18SM100_TMA_2SM_LOADENS4_14ComposedLayoutINS4_7SwizzleILi3ELi4ELi3EEENS4_18smem_ptr_flag_bitsILi16EEENST_INS5_IJSG_NSA_ILi8EEEEEENS5_IJSC_SG_EEEEEEEvNS4_8identityENS4_28SM100_TMA_2SM_LOAD_MULTICASTENS12_IS14_S16_NST_INS5_IJS17_SG_EEENS5_IJSG_SC_EEEEEEEvS1C_EENS_8epilogue10collective18CollectiveEpilogueINS1J_23Sm100TmaWarpSpecializedILi4ELi2ELi16ELb1ELb0EEEJNS5_IJSG_SF_SG_EEENS5_IJNST_ISG_SC_EENST_INS5_IJNSA_ILi16EEENSA_ILi2EEEEEES19_EEEEESI_SK_SI_SK_NS1J_6fusion15FusionCallbacksIS1N_NS1V_17LinearCombinationISI_fSI_fLNS_15FloatRoundStyleE2EEES1O_S1U_JEEENS4_5SM1004TMEM4LOAD26SM100_TMEM_LOAD_32dp32b16xENS4_13SM90_TMA_LOADENS12_INS13_ILi1ELi4ELi3EEES16_NST_INS5_IJS17_S1Q_EEENS5_IJS1Q_SC_EEEEEEENS4_39AutoVectorizingCopyWithAssumedAlignmentILi128EEENS4_14SM90_TMA_STOREES2A_S2C_S2C_EEEvvEEEEvNT_6ParamsE)
        /*0044*/ 	.word	0x00000000
.L_29:


//--------------------- .nv.compat                --------------------------
	.section	.nv.compat,"",@"SHT_CUDA_COMPAT_INFO"
	.align	4
        /*0000*/ 	.byte	0x02, 0x09, 0x01, 0x00, 0x02, 0x02, 0x02, 0x00, 0x02, 0x05, 0x05, 0x00, 0x03, 0x07, 0x01, 0x01
        /*0010*/ 	.byte	0x02, 0x03, 0x01, 0x00, 0x02, 0x06, 0x01, 0x00, 0x04, 0x0b, 0x08, 0x00, 0x09, 0x00, 0x00, 0x00
        /*0020*/ 	.byte	0x00, 0x00, 0x00, 0x00


//--------------------- .nv.info._ZN7cutlass13device_kernelINS_4gemm6kernel13GemmUniversalIN4cute5tupleIJiiiiEEENS1_10collective13CollectiveMmaINS1_35MainloopSm100TmaUmmaWarpSpecializedILi2ELi2ELi4ENS5_IJNS4_1CILi4EEENSA_ILi1EEESC_EEEEENS5_IJNSA_ILi128EEESF_NSA_ILi64EEEEEENS_6half_tENS5_IJSC_llEEESI_NS5_IJlSC_lEEENS4_8TiledMMAINS4_8MMA_AtomIJNS4_26SM100_MMA_F16BF16_2x1SM_SSISI_SI_fLi128ELi128ELNS4_4UMMA5MajorE1ELSP_0ELNSO_7ScaleInE0ELSQ_0EEEEEENS4_6LayoutINS5_IJSC_SC_SC_EEENS5_IJNSA_ILi0EEESV_SV_EEEEENS5_IJNS4_10UnderscoreESY_SY_EEEEENS4_18SM100_TMA_2SM_LOADENS4_14ComposedLayoutINS4_7SwizzleILi3ELi4ELi3EEENS4_18smem_ptr_flag_bitsILi16EEENST_INS5_IJSG_NSA_ILi8EEEEEENS5_IJSC_SG_EEEEEEEvNS4_8identityENS4_28SM100_TMA_2SM_LOAD_MULTICASTENS12_IS14_S16_NST_INS5_IJS17_SG_EEENS5_IJSG_SC_EEEEEEEvS1C_EENS_8epilogue10collective18CollectiveEpilogueINS1J_23Sm100TmaWarpSpecializedILi4ELi2ELi16ELb1ELb0EEEJNS5_IJSG_SF_SG_EEENS5_IJNST_ISG_SC_EENST_INS5_IJNSA_ILi16EEENSA_ILi2EEEEEES19_EEEEESI_SK_SI_SK_NS1J_6fusion15FusionCallbacksIS1N_NS1V_17LinearCombinationISI_fSI_fLNS_15FloatRoundStyleE2EEES1O_S1U_JEEENS4_5SM1004TMEM4LOAD26SM100_TMEM_LOAD_32dp32b16xENS4_13SM90_TMA_LOADENS12_INS13_ILi1ELi4ELi3EEES16_NST_INS5_IJS17_S1Q_EEENS5_IJS1Q_SC_EEEEEEENS4_39AutoVectorizingCopyWithAssumedAlignmentILi128EEENS4_14SM90_TMA_STOREES2A_S2C_S2C_EEEvvEEEEvNT_6ParamsE --------------------------
	.section	.nv.info._ZN7cutlass13device_kernelINS_4gemm6kernel13GemmUniversalIN4cute5tupleIJiiiiEEENS1_10collective13CollectiveMmaINS1_35MainloopSm100TmaUmmaWarpSpecializedILi2ELi2ELi4ENS5_IJNS4_1CILi4EEENSA_ILi1EEESC_EEEEENS5_IJNSA_ILi128EEESF_NSA_ILi64EEEEEENS_6half_tENS5_IJSC_llEEESI_NS5_IJlSC_lEEENS4_8TiledMMAINS4_8MMA_AtomIJNS4_26SM100_MMA_F16BF16_2x1SM_SSISI_SI_fLi128ELi128ELNS4_4UMMA5MajorE1ELSP_0ELNSO_7ScaleInE0ELSQ_0EEEEEENS4_6LayoutINS5_IJSC_SC_SC_EEENS5_IJNSA_ILi0EEESV_SV_EEEEENS5_IJNS4_10UnderscoreESY_SY_EEEEENS4_18SM100_TMA_2SM_LOADENS4_14ComposedLayoutINS4_7SwizzleILi3ELi4ELi3EEENS4_18smem_ptr_flag_bitsILi16EEENST_INS5_IJSG_NSA_ILi8EEEEEENS5_IJSC_SG_EEEEEEEvNS4_8identityENS4_28SM100_TMA_2SM_LOAD_MULTICASTENS12_IS14_S16_NST_INS5_IJS17_SG_EEENS5_IJSG_SC_EEEEEEEvS1C_EENS_8epilogue10collective18CollectiveEpilogueINS1J_23Sm100TmaWarpSpecializedILi4ELi2ELi16ELb1ELb0EEEJNS5_IJSG_SF_SG_EEENS5_IJNST_ISG_SC_EENST_INS5_IJNSA_ILi16EEENSA_ILi2EEEEEES19_EEEEESI_SK_SI_SK_NS1J_6fusion15FusionCallbacksIS1N_NS1V_17LinearCombinationISI_fSI_fLNS_15FloatRoundStyleE2EEES1O_S1U_JEEENS4_5SM1004TMEM4LOAD26SM100_TMEM_LOAD_32dp32b16xENS4_13SM90_TMA_LOADENS12_INS13_ILi1ELi4ELi3EEES16_NST_INS5_IJS17_S1Q_EEENS5_IJS1Q_SC_EEEEEEENS4_39AutoVectorizingCopyWithAssumedAlignmentILi128EEENS4_14SM90_TMA_STOREES2A_S2C_S2C_EEEvvEEEEvNT_6ParamsE,"",@"SHT_CUDA_INFO"
	.sectionflags	@""
	.align	4


	//----- nvinfo : EIATTR_CUDA_API_VERSION
	.align		4
        /*0000*/ 	.byte	0x04, 0x37
        /*0002*/ 	.short	(.L_31 - .L_30)
.L_30:
        /*0004*/ 	.word	0x00000082


	//----- nvinfo : EIATTR_KPARAM_INFO
	.align		4
.L_31:
        /*0008*/ 	.byte	0x04, 0x17
        /*000a*/ 	.short	(.L_33 - .L_32)
.L_32:
        /*000c*/ 	.word	0x00000000
        /*0010*/ 	.short	0x0000
        /*0012*/ 	.short	0x0000
        /*0014*/ 	.byte	0x00, 0xf0, 0x01, 0x20


	//----- nvinfo : EIATTR_AT_ENTRY_FRAGMENTS
	.align		4
.L_33:
        /*0018*/ 	.byte	0x04, 0x4f
        /*001a*/ 	.short	(.L_35 - .L_34)


	//   ....[0]....
.L_34:
        /*001c*/ 	.word	0x00000007


	//----- nvinfo : EIATTR_RESERVED_SMEM_USED
	.align		4
.L_35:
        /*0020*/ 	.byte	0x01, 0x41
	.zero		2


	//----- nvinfo : EIATTR_SPARSE_MMA_MASK
	.align		4
        /*0024*/ 	.byte	0x03, 0x50
        /*0026*/ 	.short	0x0000


	//----- nvinfo : EIATTR_TCGEN05_2CTA_USED
	.align		4
        /*0028*/ 	.byte	0x01, 0x52
	.zero		2


	//----- nvinfo : EIATTR_MAXREG_COUNT
	.align		4
        /*002c*/ 	.byte	0x03, 0x1b
        /*002e*/ 	.short	0x00ff


	//----- nvinfo : EIATTR_NUM_BARRIERS
	.align		4
        /*0030*/ 	.byte	0x02, 0x4c
        /*0032*/ 	.byte	0x07
	.zero		1


	//----- nvinfo : EIATTR_EXTERNS
	.align		4
        /*0034*/ 	.byte	0x04, 0x0f
        /*0036*/ 	.short	(.L_37 - .L_36)


	//   ....[0]....
	.align		4
.L_36:
        /*0038*/ 	.word	index@(__assertfail)


	//----- nvinfo : EIATTR_MERCURY_ISA_VERSION
	.align		4
.L_37:
        /*003c*/ 	.byte	0x03, 0x5f
        /*003e*/ 	.short	0x0101


	//----- nvinfo : EIATTR_INT_WARP_WIDE_INSTR_OFFSETS
	.align		4
        /*0040*/ 	.byte	0x04, 0x31
        /*0042*/ 	.short	(.L_39 - .L_38)


	//   ....[0]....
.L_38:
        /*0044*/ 	.word	0x00000d30


	//   ....[1]....
        /*0048*/ 	.word	0x00000dd0


	//   ....[2]....
        /*004c*/ 	.word	0x00004120


	//   ....[3]....
        /*0050*/ 	.word	0x00004150


	//   ....[4]....
        /*0054*/ 	.word	0x00004170


	//   ....[5]....
        /*0058*/ 	.word	0x00004d30


	//   ....[6]....
        /*005c*/ 	.word	0x00004dd0


	//   ....[7]....
        /*0060*/ 	.word	0x00004e80


	//   ....[8]....
        /*0064*/ 	.word	0x00004f00


	//   ....[9]....
        /*0068*/ 	.word	0x00004fb0


	//   ....[10]....
        /*006c*/ 	.word	0x00005060


	//   ....[11]....
        /*0070*/ 	.word	0x000050e0


	//   ....[12]....
        /*0074*/ 	.word	0x000051a0


	//   ....[13]....
        /*0078*/ 	.word	0x00005260


	//   ....[14]....
        /*007c*/ 	.word	0x00005310


	//   ....[15]....
        /*0080*/ 	.word	0x00005400


	//   ....[16]....
        /*0084*/ 	.word	0x000054e0


	//----- nvinfo : EIATTR_COOP_GROUP_MASK_REGIDS
	.align		4
.L_39:
        /*0088*/ 	.byte	0x04, 0x29
        /*008a*/ 	.short	(.L_41 - .L_40)


	//   ....[0]....
.L_40:
        /*008c*/ 	.word	0xffffffff


	//   ....[1]....
        /*0090*/ 	.word	0xffffffff


	//   ....[2]....
        /*0094*/ 	.word	0xffffffff


	//   ....[3]....
        /*0098*/ 	.word	0xffffffff


	//   ....[4]....
        /*009c*/ 	.word	0xffffffff


	//   ....[5]....
        /*00a0*/ 	.word	0xffffffff


	//   ....[6]....
        /*00a4*/ 	.word	0xffffffff


	//   ....[7]....
        /*00a8*/ 	.word	0xffffffff


	//   ....[8]....
        /*00ac*/ 	.word	0xffffffff


	//   ....[9]....
        /*00b0*/ 	.word	0xffffffff


	//   ....[10]....
        /*00b4*/ 	.word	0xffffffff


	//   ....[11]....
        /*00b8*/ 	.word	0xffffffff


	//   ....[12]....
        /*00bc*/ 	.word	0xffffffff


	//   ....[13]....
        /*00c0*/ 	.word	0xffffffff


	//----- nvinfo : EIATTR_COOP_GROUP_INSTR_OFFSETS
	.align		4
.L_41:
        /*00c4*/ 	.byte	0x04, 0x28
        /*00c6*/ 	.short	(.L_43 - .L_42)


	//   ....[0]....
.L_42:
        /*00c8*/ 	.word	0x000000b0


	//   ....[1]....
        /*00cc*/ 	.word	0x00000520


	//   ....[2]....
        /*00d0*/ 	.word	0x000006a0


	//   ....[3]....
        /*00d4*/ 	.word	0x00000830


	//   ....[4]....
        /*00d8*/ 	.word	0x00000920


	//   ....[5]....
        /*00dc*/ 	.word	0x00000a80


	//   ....[6]....
        /*00e0*/ 	.word	0x00000c10


	//   ....[7]....
        /*00e4*/ 	.word	0x00000e50


	//   ....[8]....
        /*00e8*/ 	.word	0x00002180


	//   ....[9]....
        /*00ec*/ 	.word	0x00002f10


	//   ....[10]....
        /*00f0*/ 	.word	0x000033e0


	//   ....[11]....
        /*00f4*/ 	.word	0x00003410


	//   ....[12]....
        /*00f8*/ 	.word	0x00004020


	//   ....[13]....
        /*00fc*/ 	.word	0x00004230


	//----- nvinfo : EIATTR_VRC_CTA_INIT_COUNT
	.align		4
.L_43:
        /*0100*/ 	.byte	0x02, 0x4a
        /*0102*/ 	.byte	0x80
	.zero		1


	//----- nvinfo : EIATTR_SYSCALL_OFFSETS
	.align		4
        /*0104*/ 	.byte	0x04, 0x46
        /*0106*/ 	.short	(.L_45 - .L_44)


	//   ....[0]....
.L_44:
        /*0108*/ 	.word	0x00006070


	//   ....[1]....
        /*010c*/ 	.word	0x00006160


	//   ....[2]....
        /*0110*/ 	.word	0x00006900


	//   ....[3]....
        /*0114*/ 	.word	0x00007230


	//   ....[4]....
        /*0118*/ 	.word	0x00007b00


	//   ....[5]....
        /*011c*/ 	.word	0x000083d0


	//----- nvinfo : EIATTR_MBARRIER_INSTR_OFFSETS
	.align		4
.L_45:
        /*0120*/ 	.byte	0x04, 0x39
        /*0122*/ 	.short	(.L_47 - .L_46)


	//   ....[0]....
.L_46:
        /*0124*/ 	.word	0x00000650
        /*0128*/ 	.word	0x000000ff
        /*012c*/ 	.word	0x00000000
        /*0130*/ 	.short	0x0100
        /*0132*/ 	.byte	0x04
	.zero		1


	//   ....[1]....
        /*0134*/ 	.word	0x00000660
        /*0138*/ 	.word	0x000000ff
        /*013c*/ 	.word	0x00000010
        /*0140*/ 	.short	0x0100
        /*0142*/ 	.byte	0x04
	.zero		1


	//   ....[2]....
        /*0144*/ 	.word	0x00000670
        /*0148*/ 	.word	0x000000ff
        /*014c*/ 	.word	0x00000008
        /*0150*/ 	.short	0x0100
        /*0152*/ 	.byte	0x04
	.zero		1


	//   ....[3]....
        /*0154*/ 	.word	0x00000680
        /*0158*/ 	.word	0x000000ff
        /*015c*/ 	.word	0x00000018
        /*0160*/ 	.short	0x0100
        /*0162*/ 	.byte	0x04
	.zero		1


	//   ....[4]....
        /*0164*/ 	.word	0x000007a0
        /*0168*/ 	.word	0x000000ff
        /*016c*/ 	.word	0x00000020
        /*0170*/ 	.short	0x0100
        /*0172*/ 	.byte	0x04
	.zero		1


	//   ....[5]....
        /*0174*/ 	.word	0x000007b0
        /*0178*/ 	.word	0x000000ff
        /*017c*/ 	.word	0x00000040
        /*0180*/ 	.short	0x0100
        /*0182*/ 	.byte	0x04
	.zero		1


	//   ....[6]....
        /*0184*/ 	.word	0x000007c0
        /*0188*/ 	.word	0x000000ff
        /*018c*/ 	.word	0x00000028
        /*0190*/ 	.short	0x0100
        /*0192*/ 	.byte	0x04
	.zero		1


	//   ....[7]....
        /*0194*/ 	.word	0x000007d0
        /*0198*/ 	.word	0x000000ff
        /*019c*/ 	.word	0x00000048
        /*01a0*/ 	.short	0x0100
        /*01a2*/ 	.byte	0x04
	.zero		1


	//   ....[8]....
        /*01a4*/ 	.word	0x000007e0
        /*01a8*/ 	.word	0x000000ff
        /*01ac*/ 	.word	0x00000030
        /*01b0*/ 	.short	0x0100
        /*01b2*/ 	.byte	0x04
	.zero		1


	//   ....[9]....
        /*01b4*/ 	.word	0x000007f0
        /*01b8*/ 	.word	0x000000ff
        /*01bc*/ 	.word	0x00000050
        /*01c0*/ 	.short	0x0100
        /*01c2*/ 	.byte	0x04
	.zero		1


	//   ....[10]....
        /*01c4*/ 	.word	0x00000800
        /*01c8*/ 	.word	0x000000ff
        /*01cc*/ 	.word	0x00000038
        /*01d0*/ 	.short	0x0100
        /*01d2*/ 	.byte	0x04
	.zero		1


	//   ....[11]....
        /*01d4*/ 	.word	0x00000810
        /*01d8*/ 	.word	0x000000ff
        /*01dc*/ 	.word	0x00000058
        /*01e0*/ 	.short	0x0100
        /*01e2*/ 	.byte	0x04
	.zero		1


	//   ....[12]....
        /*01e4*/ 	.word	0x000008f0
        /*01e8*/ 	.word	0x000000ff
        /*01ec*/ 	.word	0x00000060
        /*01f0*/ 	.short	0x0100
        /*01f2*/ 	.byte	0x06
	.zero		1


	//   ....[13]....
        /*01f4*/ 	.word	0x00000900
        /*01f8*/ 	.word	0x000000ff
        /*01fc*/ 	.word	0x00000068
        /*0200*/ 	.short	0x0100
        /*0202*/ 	.byte	0x06
	.zero		1


	//   ....[14]....
        /*0204*/ 	.word	0x00000a30
        /*0208*/ 	.word	0x000000ff
        /*020c*/ 	.word	0x00000070
        /*0210*/ 	.short	0x0100
        /*0212*/ 	.byte	0x06
	.zero		1


	//   ....[15]....
        /*0214*/ 	.word	0x00000a40
        /*0218*/ 	.word	0x000000ff
        /*021c*/ 	.word	0x00000080
        /*0220*/ 	.short	0x0100
        /*0222*/ 	.byte	0x06
	.zero		1


	//   ....[16]....
        /*0224*/ 	.word	0x00000a50
        /*0228*/ 	.word	0x000000ff
        /*022c*/ 	.word	0x00000078
        /*0230*/ 	.short	0x0100
        /*0232*/ 	.byte	0x06
	.zero		1


	//   ....[17]....
        /*0234*/ 	.word	0x00000a60
        /*0238*/ 	.word	0x000000ff
        /*023c*/ 	.word	0x00000088
        /*0240*/ 	.short	0x0100
        /*0242*/ 	.byte	0x06
	.zero		1


	//   ....[18]....
        /*0244*/ 	.word	0x00000b80
        /*0248*/ 	.word	0x000000ff
        /*024c*/ 	.word	0x00000090
        /*0250*/ 	.short	0x0100
        /*0252*/ 	.byte	0x04
	.zero		1


	//   ....[19]....
        /*0254*/ 	.word	0x00000b90
        /*0258*/ 	.word	0x000000ff
        /*025c*/ 	.word	0x000000b0
        /*0260*/ 	.short	0x0100
        /*0262*/ 	.byte	0x04
	.zero		1


	//   ....[20]....
        /*0264*/ 	.word	0x00000ba0
        /*0268*/ 	.word	0x000000ff
        /*026c*/ 	.word	0x00000098
        /*0270*/ 	.short	0x0100
        /*0272*/ 	.byte	0x04
	.zero		1


	//   ....[21]....
        /*0274*/ 	.word	0x00000bb0
        /*0278*/ 	.word	0x000000ff
        /*027c*/ 	.word	0x000000b8
        /*0280*/ 	.short	0x0100
        /*0282*/ 	.byte	0x04
	.zero		1


	//   ....[22]....
        /*0284*/ 	.word	0x00000bc0
        /*0288*/ 	.word	0x000000ff
        /*028c*/ 	.word	0x000000a0
        /*0290*/ 	.short	0x0100
        /*0292*/ 	.byte	0x04
	.zero		1


	//   ....[23]....
        /*0294*/ 	.word	0x00000bd0
        /*0298*/ 	.word	0x000000ff
        /*029c*/ 	.word	0x000000c0
        /*02a0*/ 	.short	0x0100
        /*02a2*/ 	.byte	0x04
	.zero		1


	//   ....[24]....
        /*02a4*/ 	.word	0x00000be0
        /*02a8*/ 	.word	0x000000ff
        /*02ac*/ 	.word	0x000000a8
        /*02b0*/ 	.short	0x0100
        /*02b2*/ 	.byte	0x04
	.zero		1


	//   ....[25]....
        /*02b4*/ 	.word	0x00000bf0
        /*02b8*/ 	.word	0x000000ff
        /*02bc*/ 	.word	0x000000c8
        /*02c0*/ 	.short	0x0100
        /*02c2*/ 	.byte	0x04
	.zero		1


	//   ....[26]....
        /*02c4*/ 	.word	0x00000ce0
        /*02c8*/ 	.word	0x000000ff
        /*02cc*/ 	.word	0x000000d0
        /*02d0*/ 	.short	0x0100
        /*02d2*/ 	.byte	0x04
	.zero		1


	//   ....[27]....
        /*02d4*/ 	.word	0x00000cf0
        /*02d8*/ 	.word	0x000000ff
        /*02dc*/ 	.word	0x000000e0
        /*02e0*/ 	.short	0x0100
        /*02e2*/ 	.byte	0x04
	.zero		1


	//   ....[28]....
        /*02e4*/ 	.word	0x00000d00
        /*02e8*/ 	.word	0x000000ff
        /*02ec*/ 	.word	0x000000d8
        /*02f0*/ 	.short	0x0100
        /*02f2*/ 	.byte	0x04
	.zero		1


	//   ....[29]....
        /*02f4*/ 	.word	0x00000d10
        /*02f8*/ 	.word	0x000000ff
        /*02fc*/ 	.word	0x000000e8
        /*0300*/ 	.short	0x0100
        /*0302*/ 	.byte	0x04
	.zero		1


	//   ....[30]....
        /*0304*/ 	.word	0x00000e10
        /*0308*/ 	.word	0x000000ff
        /*030c*/ 	.word	0x000000f0
        /*0310*/ 	.short	0x0100
        /*0312*/ 	.byte	0x06
	.zero		1


	//   ....[31]....
        /*0314*/ 	.word	0x00001990
        /*0318*/ 	.word	0x00000000
        /*031c*/ 	.word	0x000000e0
        /*0320*/ 	.short	0x010a
        /*0322*/ 	.byte	0xff
	.zero		1


	//   ....[32]....
        /*0324*/ 	.word	0x000019c0
        /*0328*/ 	.word	0x00000000
        /*032c*/ 	.word	0x000000d0
        /*0330*/ 	.short	0x0101
        /*0332*/ 	.byte	0xff
	.zero		1


	//   ....[33]....
        /*0334*/ 	.word	0x00001a80
        /*0338*/ 	.word	0x000000ff
        /*033c*/ 	.word	0x00000010
        /*0340*/ 	.short	0x010a
        /*0342*/ 	.byte	0x04
	.zero		1


	//   ....[34]....
        /*0344*/ 	.word	0x00001b40
        /*0348*/ 	.word	0x000000ff
        /*034c*/ 	.word	0x00000010
        /*0350*/ 	.short	0x010a
        /*0352*/ 	.byte	0x21
	.zero		1


	//   ....[35]....
        /*0354*/ 	.word	0x00001d10
        /*0358*/ 	.word	0x000000ff
        /*035c*/ 	.word	0x00000010
        /*0360*/ 	.short	0x010a
        /*0362*/ 	.byte	0x07
	.zero		1


	//   ....[36]....
        /*0364*/ 	.word	0x00001e10
        /*0368*/ 	.word	0x000000ff
        /*036c*/ 	.word	0x00000068
        /*0370*/ 	.short	0x0101
        /*0372*/ 	.byte	0x06
	.zero		1


	//   ....[37]....
        /*0374*/ 	.word	0x00001e30
        /*0378*/ 	.word	0x000000ff
        /*037c*/ 	.word	0x00000010
        /*0380*/ 	.short	0x010a
        /*0382*/ 	.byte	0x04
	.zero		1


	//   ....[38]....
        /*0384*/ 	.word	0x00001eb0
        /*0388*/ 	.word	0x000000ff
        /*038c*/ 	.word	0x00000010
        /*0390*/ 	.short	0x010a
        /*0392*/ 	.byte	0x11
	.zero		1


	//   ....[39]....
        /*0394*/ 	.word	0x00002040
        /*0398*/ 	.word	0x000000ff
        /*039c*/ 	.word	0x00000010
        /*03a0*/ 	.short	0x010a
        /*03a2*/ 	.byte	0x08
	.zero		1


	//   ....[40]....
        /*03a4*/ 	.word	0x000021b0
        /*03a8*/ 	.word	0x00000003
        /*03ac*/ 	.word	0x00000070
        /*03b0*/ 	.short	0x010a
        /*03b2*/ 	.byte	0xff
	.zero		1


	//   ....[41]....
        /*03b4*/ 	.word	0x00002300
        /*03b8*/ 	.word	0x00000000
        /*03bc*/ 	.word	0x00000000
        /*03c0*/ 	.short	0x0101
        /*03c2*/ 	.byte	0xff
	.zero		1


	//   ....[42]....
        /*03c4*/ 	.word	0x000028b0
        /*03c8*/ 	.word	0x000000ff
        /*03cc*/ 	.word	0x00000000
        /*03d0*/ 	.short	0x010a
        /*03d2*/ 	.byte	0x04
	.zero		1


	//   ....[43]....
        /*03d4*/ 	.word	0x00002950
        /*03d8*/ 	.word	0x00000000
        /*03dc*/ 	.word	0x00000000
        /*03e0*/ 	.short	0x010a
        /*03e2*/ 	.byte	0xff
	.zero		1


	//   ....[44]....
        /*03e4*/ 	.word	0x00002a70
        /*03e8*/ 	.word	0x00000002
        /*03ec*/ 	.word	0x000000d0
        /*03f0*/ 	.short	0x010a
        /*03f2*/ 	.byte	0xff
	.zero		1


	//   ....[45]....
        /*03f4*/ 	.word	0x00002ae0
        /*03f8*/ 	.word	0x00000002
        /*03fc*/ 	.word	0x00000000
        /*0400*/ 	.short	0x0101
        /*0402*/ 	.byte	0xff
	.zero		1


	//   ....[46]....
        /*0404*/ 	.word	0x00002b00
        /*0408*/ 	.word	0x000000ff
        /*040c*/ 	.word	0x00000080
        /*0410*/ 	.short	0x010a
        /*0412*/ 	.byte	0x04
	.zero		1


	//   ....[47]....
        /*0414*/ 	.word	0x00002c20
        /*0418*/ 	.word	0x00000002
        /*041c*/ 	.word	0x00000070
        /*0420*/ 	.short	0x010a
        /*0422*/ 	.byte	0xff
	.zero		1


	//   ....[48]....
        /*0424*/ 	.word	0x00002d20
        /*0428*/ 	.word	0x00000002
        /*042c*/ 	.word	0x00000000
        /*0430*/ 	.short	0x0101
        /*0432*/ 	.byte	0xff
	.zero		1


	//   ....[49]....
        /*0434*/ 	.word	0x00002db0
        /*0438*/ 	.word	0x000000ff
        /*043c*/ 	.word	0x00000080
        /*0440*/ 	.short	0x0106
        /*0442*/ 	.byte	0x04
	.zero		1


	//   ....[50]....
        /*0444*/ 	.word	0x00002dd0
        /*0448*/ 	.word	0x000000ff
        /*044c*/ 	.word	0x00000080
        /*0450*/ 	.short	0x010a
        /*0452*/ 	.byte	0x04
	.zero		1


	//   ....[51]....
        /*0454*/ 	.word	0x00002e60
        /*0458*/ 	.word	0x000000ff
        /*045c*/ 	.word	0x00000080
        /*0460*/ 	.short	0x0106
        /*0462*/ 	.byte	0x07
	.zero		1


	//   ....[52]....
        /*0464*/ 	.word	0x00002ea0
        /*0468*/ 	.word	0x00000000
        /*046c*/ 	.word	0x00000080
        /*0470*/ 	.short	0x010a
        /*0472*/ 	.byte	0xff
	.zero		1


	//   ....[53]....
        /*0474*/ 	.word	0x000030e0
        /*0478*/ 	.word	0x000000ff
        /*047c*/ 	.word	0x00000008
        /*0480*/ 	.short	0x010a
        /*0482*/ 	.byte	0x05
	.zero		1


	//   ....[54]....
        /*0484*/ 	.word	0x00003100
        /*0488*/ 	.word	0x000000ff
        /*048c*/ 	.word	0x00000008
        /*0490*/ 	.short	0x010a
        /*0492*/ 	.byte	0x05
	.zero		1


	//   ....[55]....
        /*0494*/ 	.word	0x00003290
        /*0498*/ 	.word	0x000000ff
        /*049c*/ 	.word	0x00000008
        /*04a0*/ 	.short	0x010a
        /*04a2*/ 	.byte	0x05
	.zero		1


	//   ....[56]....
        /*04a4*/ 	.word	0x000032b0
        /*04a8*/ 	.word	0x000000ff
        /*04ac*/ 	.word	0x00000008
        /*04b0*/ 	.short	0x010a
        /*04b2*/ 	.byte	0x05
	.zero		1


	//   ....[57]....
        /*04b4*/ 	.word	0x00003370
        /*04b8*/ 	.word	0x000000ff
        /*04bc*/ 	.word	0x00000000
        /*04c0*/ 	.short	0x0101
        /*04c2*/ 	.byte	0x04
	.zero		1


	//   ....[58]....
        /*04c4*/ 	.word	0x000036a0
        /*04c8*/ 	.word	0x00000000
        /*04cc*/ 	.word	0x00000070
        /*04d0*/ 	.short	0x010a
        /*04d2*/ 	.byte	0xff
	.zero		1


	//   ....[59]....
        /*04d4*/ 	.word	0x00003760
        /*04d8*/ 	.word	0x00000000
        /*04dc*/ 	.word	0x00000000
        /*04e0*/ 	.short	0x0101
        /*04e2*/ 	.byte	0xff
	.zero		1


	//   ....[60]....
        /*04e4*/ 	.word	0x00003820
        /*04e8*/ 	.word	0x000000ff
        /*04ec*/ 	.word	0x00000000
        /*04f0*/ 	.short	0x010a
        /*04f2*/ 	.byte	0x04
	.zero		1


	//   ....[61]....
        /*04f4*/ 	.word	0x00003830
        /*04f8*/ 	.word	0x000000ff
        /*04fc*/ 	.word	0x000000b0
        /*0500*/ 	.short	0x010a
        /*0502*/ 	.byte	0x1f
	.zero		1


	//   ....[62]....
        /*0504*/ 	.word	0x000038e0
        /*0508*/ 	.word	0x000000ff
        /*050c*/ 	.word	0x00000000
        /*0510*/ 	.short	0x010a
        /*0512*/ 	.byte	0x05
	.zero		1


	//   ....[63]....
        /*0514*/ 	.word	0x00003a10
        /*0518*/ 	.word	0x000000ff
        /*051c*/ 	.word	0x00000000
        /*0520*/ 	.short	0x010a
        /*0522*/ 	.byte	0x04
	.zero		1


	//   ....[64]....
        /*0524*/ 	.word	0x00003d10
        /*0528*/ 	.word	0x000000ff
        /*052c*/ 	.word	0x00000000
        /*0530*/ 	.short	0x010a
        /*0532*/ 	.byte	0x04
	.zero		1


	//   ....[65]....
        /*0534*/ 	.word	0x00003da0
        /*0538*/ 	.word	0x000000ff
        /*053c*/ 	.word	0x00000000
        /*0540*/ 	.short	0x010a
        /*0542*/ 	.byte	0x05
	.zero		1


	//   ....[66]....
        /*0544*/ 	.word	0x00003e30
        /*0548*/ 	.word	0x000000ff
        /*054c*/ 	.word	0x00000000
        /*0550*/ 	.short	0x010a
        /*0552*/ 	.byte	0x05
	.zero		1


	//   ....[67]....
        /*0554*/ 	.word	0x00003ed0
        /*0558*/ 	.word	0x00000000
        /*055c*/ 	.word	0x00000000
        /*0560*/ 	.short	0x010a
        /*0562*/ 	.byte	0xff
	.zero		1


	//   ....[68]....
        /*0564*/ 	.word	0x00003f10
        /*0568*/ 	.word	0x00000000
        /*056c*/ 	.word	0x00000000
        /*0570*/ 	.short	0x010a
        /*0572*/ 	.byte	0xff
	.zero		1


	//   ....[69]....
        /*0574*/ 	.word	0x00003f80
        /*0578*/ 	.word	0x000000ff
        /*057c*/ 	.word	0x00000000
        /*0580*/ 	.short	0x0101
        /*0582*/ 	.byte	0x04
	.zero		1


	//   ....[70]....
        /*0584*/ 	.word	0x00003fc0
        /*0588*/ 	.word	0x000000ff
        /*058c*/ 	.word	0x000000f0
        /*0590*/ 	.short	0x010a
        /*0592*/ 	.byte	0x1a
	.zero		1


	//   ....[71]....
        /*0594*/ 	.word	0x00004010
        /*0598*/ 	.word	0x000000ff
        /*059c*/ 	.word	0x00000000
        /*05a0*/ 	.short	0x0101
        /*05a2*/ 	.byte	0x04
	.zero		1


	//   ....[72]....
        /*05a4*/ 	.word	0x000044f0
        /*05a8*/ 	.word	0x00000008
        /*05ac*/ 	.word	0x00000070
        /*05b0*/ 	.short	0x010a
        /*05b2*/ 	.byte	0xff
	.zero		1


	//   ....[73]....
        /*05b4*/ 	.word	0x00004660
        /*05b8*/ 	.word	0x00000000
        /*05bc*/ 	.word	0x00000000
        /*05c0*/ 	.short	0x0101
        /*05c2*/ 	.byte	0xff
	.zero		1


	//   ....[74]....
        /*05c4*/ 	.word	0x00004b40
        /*05c8*/ 	.word	0x000000ff
        /*05cc*/ 	.word	0x00000068
        /*05d0*/ 	.short	0x010a
        /*05d2*/ 	.byte	0x15
	.zero		1


	//   ....[75]....
        /*05d4*/ 	.word	0x00004cd0
        /*05d8*/ 	.word	0x000000ff
        /*05dc*/ 	.word	0x00000040
        /*05e0*/ 	.short	0x010a
        /*05e2*/ 	.byte	0x15
	.zero		1


	//   ....[76]....
        /*05e4*/ 	.word	0x00004ea0
        /*05e8*/ 	.word	0x000000ff
        /*05ec*/ 	.word	0x00000020
        /*05f0*/ 	.short	0x010b
        /*05f2*/ 	.byte	0x15
	.zero		1


	//   ....[77]....
        /*05f4*/ 	.word	0x00004ec0
        /*05f8*/ 	.word	0x000000ff
        /*05fc*/ 	.word	0x00000000
        /*0600*/ 	.short	0x0101
        /*0602*/ 	.byte	0x04
	.zero		1


	//   ....[78]....
        /*0604*/ 	.word	0x00004ed0
        /*0608*/ 	.word	0x000000ff
        /*060c*/ 	.word	0x00000048
        /*0610*/ 	.short	0x010a
        /*0612*/ 	.byte	0x15
	.zero		1


	//   ....[79]....
        /*0614*/ 	.word	0x00005080
        /*0618*/ 	.word	0x000000ff
        /*061c*/ 	.word	0x00000028
        /*0620*/ 	.short	0x010b
        /*0622*/ 	.byte	0x15
	.zero		1


	//   ....[80]....
        /*0624*/ 	.word	0x000050a0
        /*0628*/ 	.word	0x000000ff
        /*062c*/ 	.word	0x00000000
        /*0630*/ 	.short	0x0101
        /*0632*/ 	.byte	0x04
	.zero		1


	//   ....[81]....
        /*0634*/ 	.word	0x000050b0
        /*0638*/ 	.word	0x000000ff
        /*063c*/ 	.word	0x00000050
        /*0640*/ 	.short	0x010a
        /*0642*/ 	.byte	0x15
	.zero		1


	//   ....[82]....
        /*0644*/ 	.word	0x00005280
        /*0648*/ 	.word	0x000000ff
        /*064c*/ 	.word	0x00000030
        /*0650*/ 	.short	0x010b
        /*0652*/ 	.byte	0x15
	.zero		1


	//   ....[83]....
        /*0654*/ 	.word	0x000052a0
        /*0658*/ 	.word	0x000000ff
        /*065c*/ 	.word	0x00000000
        /*0660*/ 	.short	0x0101
        /*0662*/ 	.byte	0x04
	.zero		1


	//   ....[84]....
        /*0664*/ 	.word	0x000052b0
        /*0668*/ 	.word	0x000000ff
        /*066c*/ 	.word	0x00000058
        /*0670*/ 	.short	0x010a
        /*0672*/ 	.byte	0x15
	.zero		1


	//   ....[85]....
        /*0674*/ 	.word	0x00005500
        /*0678*/ 	.word	0x000000ff
        /*067c*/ 	.word	0x00000038
        /*0680*/ 	.short	0x010b
        /*0682*/ 	.byte	0x15
	.zero		1


	//   ....[86]....
        /*0684*/ 	.word	0x00005510
        /*0688*/ 	.word	0x000000ff
        /*068c*/ 	.word	0x00000000
        /*0690*/ 	.short	0x0101
        /*0692*/ 	.byte	0x34
	.zero		1


	//   ....[87]....
        /*0694*/ 	.word	0x00005540
        /*0698*/ 	.word	0x000000ff
        /*069c*/ 	.word	0x00000040
        /*06a0*/ 	.short	0x010a
        /*06a2*/ 	.byte	0x15
	.zero		1


	//   ....[88]....
        /*06a4*/ 	.word	0x00005560
        /*06a8*/ 	.word	0x000000ff
        /*06ac*/ 	.word	0x00000048
        /*06b0*/ 	.short	0x010a
        /*06b2*/ 	.byte	0x15
	.zero		1


	//   ....[89]....
        /*06b4*/ 	.word	0x00005580
        /*06b8*/ 	.word	0x000000ff
        /*06bc*/ 	.word	0x00000050
        /*06c0*/ 	.short	0x010a
        /*06c2*/ 	.byte	0x15
	.zero		1


	//   ....[90]....
        /*06c4*/ 	.word	0x000055c0
        /*06c8*/ 	.word	0x00000000
        /*06cc*/ 	.word	0x00000058
        /*06d0*/ 	.short	0x010a
        /*06d2*/ 	.byte	0xff
	.zero		1


	//   ....[91]....
        /*06d4*/ 	.word	0x00005900
        /*06d8*/ 	.word	0x00000003
        /*06dc*/ 	.word	0x00000070
        /*06e0*/ 	.short	0x010a
        /*06e2*/ 	.byte	0xff
	.zero		1


	//   ....[92]....
        /*06e4*/ 	.word	0x00005a80
        /*06e8*/ 	.word	0x00000000
        /*06ec*/ 	.word	0x00000000
        /*06f0*/ 	.short	0x0101
        /*06f2*/ 	.byte	0xff
	.zero		1


	//   ....[93]....
        /*06f4*/ 	.word	0x000065c0
        /*06f8*/ 	.word	0x000000ff
        /*06fc*/ 	.word	0x00000020
        /*0700*/ 	.short	0x010a
        /*0702*/ 	.byte	0x2b
	.zero		1


	//   ....[94]....
        /*0704*/ 	.word	0x00006600
        /*0708*/ 	.word	0x00000035
        /*070c*/ 	.word	0x00000090
        /*0710*/ 	.short	0x010a
        /*0712*/ 	.byte	0xff
	.zero		1


	//   ....[95]....
        /*0714*/ 	.word	0x00006710
        /*0718*/ 	.word	0x000000ff
        /*071c*/ 	.word	0x00000020
        /*0720*/ 	.short	0x010a
        /*0722*/ 	.byte	0x2b
	.zero		1


	//   ....[96]....
        /*0724*/ 	.word	0x000067e0
        /*0728*/ 	.word	0x00000035
        /*072c*/ 	.word	0x00000090
        /*0730*/ 	.short	0x010a
        /*0732*/ 	.byte	0xff
	.zero		1


	//   ....[97]....
        /*0734*/ 	.word	0x00006fa0
        /*0738*/ 	.word	0x00000000
        /*073c*/ 	.word	0x00000000
        /*0740*/ 	.short	0x0101
        /*0742*/ 	.byte	0xff
	.zero		1


	//   ....[98]....
        /*0744*/ 	.word	0x00006fb0
        /*0748*/ 	.word	0x00000002
        /*074c*/ 	.word	0x00000020
        /*0750*/ 	.short	0x010a
        /*0752*/ 	.byte	0xff
	.zero		1


	//   ....[99]....
        /*0754*/ 	.word	0x00007070
        /*0758*/ 	.word	0x00000002
        /*075c*/ 	.word	0x00000020
        /*0760*/ 	.short	0x010a
        /*0762*/ 	.byte	0xff
	.zero		1


	//   ....[100]....
        /*0764*/ 	.word	0x00007870
        /*0768*/ 	.word	0x00000000
        /*076c*/ 	.word	0x00000000
        /*0770*/ 	.short	0x0101
        /*0772*/ 	.byte	0xff
	.zero		1


	//   ....[101]....
        /*0774*/ 	.word	0x00007890
        /*0778*/ 	.word	0x00000002
        /*077c*/ 	.word	0x00000020
        /*0780*/ 	.short	0x010a
        /*0782*/ 	.byte	0xff
	.zero		1


	//   ....[102]....
        /*0784*/ 	.word	0x00007940
        /*0788*/ 	.word	0x00000002
        /*078c*/ 	.word	0x00000020
        /*0790*/ 	.short	0x010a
        /*0792*/ 	.byte	0xff
	.zero		1


	//   ....[103]....
        /*0794*/ 	.word	0x00008140
        /*0798*/ 	.word	0x00000000
        /*079c*/ 	.word	0x00000000
        /*07a0*/ 	.short	0x0101
        /*07a2*/ 	.byte	0xff
	.zero		1


	//   ....[104]....
        /*07a4*/ 	.word	0x00008160
        /*07a8*/ 	.word	0x00000003
        /*07ac*/ 	.word	0x00000020
        /*07b0*/ 	.short	0x010a
        /*07b2*/ 	.byte	0xff
	.zero		1


	//   ....[105]....
        /*07b4*/ 	.word	0x00008210
        /*07b8*/ 	.word	0x00000003
        /*07bc*/ 	.word	0x00000020
        /*07c0*/ 	.short	0x010a
        /*07c2*/ 	.byte	0xff
	.zero		1


	//   ....[106]....
        /*07c4*/ 	.word	0x000084c0
        /*07c8*/ 	.word	0x00000035
        /*07cc*/ 	.word	0x00000000
        /*07d0*/ 	.short	0x0101
        /*07d2*/ 	.byte	0xff
	.zero		1


	//   ....[107]....
        /*07d4*/ 	.word	0x00008a60
        /*07d8*/ 	.word	0x00000000
        /*07dc*/ 	.word	0x00000000
        /*07e0*/ 	.short	0x0101
        /*07e2*/ 	.byte	0xff
	.zero		1


	//   ....[108]....
        /*07e4*/ 	.word	0x00008cf0
        /*07e8*/ 	.word	0x000000ff
        /*07ec*/ 	.word	0x00000000
        /*07f0*/ 	.short	0x0101
        /*07f2*/ 	.byte	0x04
	.zero		1


	//   ....[109]....
        /*07f4*/ 	.word	0x00008d10
        /*07f8*/ 	.word	0x00000000
        /*07fc*/ 	.word	0x000000e0
        /*0800*/ 	.short	0x010a
        /*0802*/ 	.byte	0xff
	.zero		1


	//   ....[110]....
        /*0804*/ 	.word	0x00008d70
        /*0808*/ 	.word	0x00000000
        /*080c*/ 	.word	0x00000010
        /*0810*/ 	.short	0x010a
        /*0812*/ 	.byte	0xff
	.zero		1


	//   ....[111]....
        /*0814*/ 	.word	0x00008dd0
        /*0818*/ 	.word	0x00000000
        /*081c*/ 	.word	0x00000010
        /*0820*/ 	.short	0x010a
        /*0822*/ 	.byte	0xff
	.zero		1


	//   ....[112]....
        /*0824*/ 	.word	0x00008e20
        /*0828*/ 	.word	0x00000003
        /*082c*/ 	.word	0x00000070
        /*0830*/ 	.short	0x010a
        /*0832*/ 	.byte	0xff
	.zero		1


	//   ....[113]....
        /*0834*/ 	.word	0x00008e80
        /*0838*/ 	.word	0x00000000
        /*083c*/ 	.word	0x00000000
        /*0840*/ 	.short	0x010a
        /*0842*/ 	.byte	0xff
	.zero		1


	//   ....[114]....
        /*0844*/ 	.word	0x00008ed0
        /*0848*/ 	.word	0x00000002
        /*084c*/ 	.word	0x000000d0
        /*0850*/ 	.short	0x010a
        /*0852*/ 	.byte	0xff
	.zero		1


	//   ....[115]....
        /*0854*/ 	.word	0x00008f30
        /*0858*/ 	.word	0x00000002
        /*085c*/ 	.word	0x00000080
        /*0860*/ 	.short	0x010a
        /*0862*/ 	.byte	0xff
	.zero		1


	//   ....[116]....
        /*0864*/ 	.word	0x00008f80
        /*0868*/ 	.word	0x00000002
        /*086c*/ 	.word	0x00000070
        /*0870*/ 	.short	0x010a
        /*0872*/ 	.byte	0xff
	.zero		1


	//   ....[117]....
        /*0874*/ 	.word	0x00008fe0
        /*0878*/ 	.word	0x00000000
        /*087c*/ 	.word	0x00000080
        /*0880*/ 	.short	0x010a
        /*0882*/ 	.byte	0xff
	.zero		1


	//   ....[118]....
        /*0884*/ 	.word	0x00009040
        /*0888*/ 	.word	0x00000005
        /*088c*/ 	.word	0x00000008
        /*0890*/ 	.short	0x010a
        /*0892*/ 	.byte	0xff
	.zero		1


	//   ....[119]....
        /*0894*/ 	.word	0x00009120
        /*0898*/ 	.word	0x00000000
        /*089c*/ 	.word	0x00000008
        /*08a0*/ 	.short	0x010a
        /*08a2*/ 	.byte	0xff
	.zero		1


	//   ....[120]....
        /*08a4*/ 	.word	0x00009170
        /*08a8*/ 	.word	0x00000000
        /*08ac*/ 	.word	0x00000070
        /*08b0*/ 	.short	0x010a
        /*08b2*/ 	.byte	0xff
	.zero		1


	//   ....[121]....
        /*08b4*/ 	.word	0x000091d0
        /*08b8*/ 	.word	0x00000000
        /*08bc*/ 	.word	0x000000b0
        /*08c0*/ 	.short	0x010a
        /*08c2*/ 	.byte	0xff
	.zero		1


	//   ....[122]....
        /*08c4*/ 	.word	0x00009230
        /*08c8*/ 	.word	0x00000000
        /*08cc*/ 	.word	0x00000000
        /*08d0*/ 	.short	0x010a
        /*08d2*/ 	.byte	0xff
	.zero		1


	//   ....[123]....
        /*08d4*/ 	.word	0x00009290
        /*08d8*/ 	.word	0x00000000
        /*08dc*/ 	.word	0x00000000
        /*08e0*/ 	.short	0x010a
        /*08e2*/ 	.byte	0xff
	.zero		1


	//   ....[124]....
        /*08e4*/ 	.word	0x000092f0
        /*08e8*/ 	.word	0x00000000
        /*08ec*/ 	.word	0x00000000
        /*08f0*/ 	.short	0x010a
        /*08f2*/ 	.byte	0xff
	.zero		1


	//   ....[125]....
        /*08f4*/ 	.word	0x00009350
        /*08f8*/ 	.word	0x00000000
        /*08fc*/ 	.word	0x00000000
        /*0900*/ 	.short	0x010a
        /*0902*/ 	.byte	0xff
	.zero		1


	//   ....[126]....
        /*0904*/ 	.word	0x000093b0
        /*0908*/ 	.word	0x00000000
        /*090c*/ 	.word	0x000000f0
        /*0910*/ 	.short	0x010a
        /*0912*/ 	.byte	0xff
	.zero		1


	//   ....[127]....
        /*0914*/ 	.word	0x00009400
        /*0918*/ 	.word	0x00000008
        /*091c*/ 	.word	0x00000070
        /*0920*/ 	.short	0x010a
        /*0922*/ 	.byte	0xff
	.zero		1


	//   ....[128]....
        /*0924*/ 	.word	0x00009460
        /*0928*/ 	.word	0x00000000
        /*092c*/ 	.word	0x00000068
        /*0930*/ 	.short	0x010a
        /*0932*/ 	.byte	0xff
	.zero		1


	//   ....[129]....
        /*0934*/ 	.word	0x000094c0
        /*0938*/ 	.word	0x00000000
        /*093c*/ 	.word	0x00000040
        /*0940*/ 	.short	0x010a
        /*0942*/ 	.byte	0xff
	.zero		1


	//   ....[130]....
        /*0944*/ 	.word	0x00009520
        /*0948*/ 	.word	0x00000000
        /*094c*/ 	.word	0x00000048
        /*0950*/ 	.short	0x010a
        /*0952*/ 	.byte	0xff
	.zero		1


	//   ....[131]....
        /*0954*/ 	.word	0x00009580
        /*0958*/ 	.word	0x00000000
        /*095c*/ 	.word	0x00000050
        /*0960*/ 	.short	0x010a
        /*0962*/ 	.byte	0xff
	.zero		1


	//   ....[132]....
        /*0964*/ 	.word	0x000095e0
        /*0968*/ 	.word	0x00000000
        /*096c*/ 	.word	0x00000058
        /*0970*/ 	.short	0x010a
        /*0972*/ 	.byte	0xff
	.zero		1


	//   ....[133]....
        /*0974*/ 	.word	0x00009640
        /*0978*/ 	.word	0x00000000
        /*097c*/ 	.word	0x00000040
        /*0980*/ 	.short	0x010a
        /*0982*/ 	.byte	0xff
	.zero		1


	//   ....[134]....
        /*0984*/ 	.word	0x000096a0
        /*0988*/ 	.word	0x00000000
        /*098c*/ 	.word	0x00000048
        /*0990*/ 	.short	0x010a
        /*0992*/ 	.byte	0xff
	.zero		1


	//   ....[135]....
        /*0994*/ 	.word	0x00009700
        /*0998*/ 	.word	0x00000000
        /*099c*/ 	.word	0x00000050
        /*09a0*/ 	.short	0x010a
        /*09a2*/ 	.byte	0xff
	.zero		1


	//   ....[136]....
        /*09a4*/ 	.word	0x00009750
        /*09a8*/ 	.word	0x00000003
        /*09ac*/ 	.word	0x00000070
        /*09b0*/ 	.short	0x010a
        /*09b2*/ 	.byte	0xff
	.zero		1


	//   ....[137]....
        /*09b4*/ 	.word	0x000097b0
        /*09b8*/ 	.word	0x00000002
        /*09bc*/ 	.word	0x00000020
        /*09c0*/ 	.short	0x010a
        /*09c2*/ 	.byte	0xff
	.zero		1


	//   ....[138]....
        /*09c4*/ 	.word	0x00009800
        /*09c8*/ 	.word	0x00000035
        /*09cc*/ 	.word	0x00000090
        /*09d0*/ 	.short	0x010a
        /*09d2*/ 	.byte	0xff
	.zero		1


	//   ....[139]....
        /*09d4*/ 	.word	0x00009850
        /*09d8*/ 	.word	0x00000002
        /*09dc*/ 	.word	0x00000020
        /*09e0*/ 	.short	0x010a
        /*09e2*/ 	.byte	0xff
	.zero		1


	//   ....[140]....
        /*09e4*/ 	.word	0x000098a0
        /*09e8*/ 	.word	0x00000002
        /*09ec*/ 	.word	0x00000020
        /*09f0*/ 	.short	0x010a
        /*09f2*/ 	.byte	0xff
	.zero		1


	//   ....[141]....
        /*09f4*/ 	.word	0x000098f0
        /*09f8*/ 	.word	0x00000003
        /*09fc*/ 	.word	0x00000020
        /*0a00*/ 	.short	0x010a
        /*0a02*/ 	.byte	0xff
	.zero		1


	//----- nvinfo : EIATTR_NUM_MBARRIERS
	.align		4
.L_47:
        /*0a04*/ 	.byte	0x03, 0x38
        /*0a06*/ 	.short	0x001f


	//----- nvinfo : EIATTR_EXIT_INSTR_OFFSETS
	.align		4
        /*0a08*/ 	.byte	0x04, 0x1c
        /*0a0a*/ 	.short	(.L_49 - .L_48)


	//   ....[0]....
.L_48:
        /*0a0c*/ 	.word	0x00002980


	//   ....[1]....
        /*0a10*/ 	.word	0x00002e70


	//   ....[2]....
        /*0a14*/ 	.word	0x00002ed0


	//   ....[3]....
        /*0a18*/ 	.word	0x00004240


	//   ....[4]....
        /*0a1c*/ 	.word	0x000055f0


	//   ....[5]....
        /*0a20*/ 	.word	0x00005630


	//   ....[6]....
        /*0a24*/ 	.word	0x00008be0


	//   ....[7]....
        /*0a28*/ 	.word	0x00008c60


	//   ....[8]....
        /*0a2c*/ 	.word	0x00008c90


	//   ....[9]....
        /*0a30*/ 	.word	0x00008d00


	//----- nvinfo : EIATTR_MAX_THREADS
	.align		4
.L_49:
        /*0a34*/ 	.byte	0x04, 0x05
        /*0a36*/ 	.short	(.L_51 - .L_50)
.L_50:
        /*0a38*/ 	.word	0x00000100
        /*0a3c*/ 	.word	0x00000001
        /*0a40*/ 	.word	0x00000001


	//----- nvinfo : EIATTR_CRS_STACK_SIZE
	.align		4
.L_51:
        /*0a44*/ 	.byte	0x04, 0x1e
        /*0a46*/ 	.short	(.L_53 - .L_52)
.L_52:
        /*0a48*/ 	.word	0x00000000


	//----- nvinfo : EIATTR_CBANK_PARAM_SIZE
	.align		4
.L_53:
        /*0a4c*/ 	.byte	0x03, 0x19
        /*0a4e*/ 	.short	0x0800


	//----- nvinfo : EIATTR_PARAM_CBANK
	.align		4
        /*0a50*/ 	.byte	0x04, 0x0a
        /*0a52*/ 	.short	(.L_55 - .L_54)
	.align		4
.L_54:
        /*0a54*/ 	.word	index@(.nv.constant0._ZN7cutlass13device_kernelINS_4gemm6kernel13GemmUniversalIN4cute5tupleIJiiiiEEENS1_10collective13CollectiveMmaINS1_35MainloopSm100TmaUmmaWarpSpecializedILi2ELi2ELi4ENS5_IJNS4_1CILi4EEENSA_ILi1EEESC_EEEEENS5_IJNSA_ILi128EEESF_NSA_ILi64EEEEEENS_6half_tENS5_IJSC_llEEESI_NS5_IJlSC_lEEENS4_8TiledMMAINS4_8MMA_AtomIJNS4_26SM100_MMA_F16BF16_2x1SM_SSISI_SI_fLi128ELi128ELNS4_4UMMA5MajorE1ELSP_0ELNSO_7ScaleInE0ELSQ_0EEEEEENS4_6LayoutINS5_IJSC_SC_SC_EEENS5_IJNSA_ILi0EEESV_SV_EEEEENS5_IJNS4_10UnderscoreESY_SY_EEEEENS4_18SM100_TMA_2SM_LOADENS4_14ComposedLayoutINS4_7SwizzleILi3ELi4ELi3EEENS4_18smem_ptr_flag_bitsILi16EEENST_INS5_IJSG_NSA_ILi8EEEEEENS5_IJSC_SG_EEEEEEEvNS4_8identityENS4_28SM100_TMA_2SM_LOAD_MULTICASTENS12_IS14_S16_NST_INS5_IJS17_SG_EEENS5_IJSG_SC_EEEEEEEvS1C_EENS_8epilogue10collective18CollectiveEpilogueINS1J_23Sm100TmaWarpSpecializedILi4ELi2ELi16ELb1ELb0EEEJNS5_IJSG_SF_SG_EEENS5_IJNST_ISG_SC_EENST_INS5_IJNSA_ILi16EEENSA_ILi2EEEEEES19_EEEEESI_SK_SI_SK_NS1J_6fusion15FusionCallbacksIS1N_NS1V_17LinearCombinationISI_fSI_fLNS_15FloatRoundStyleE2EEES1O_S1U_JEEENS4_5SM1004TMEM4LOAD26SM100_TMEM_LOAD_32dp32b16xENS4_13SM90_TMA_LOADENS12_INS13_ILi1ELi4ELi3EEES16_NST_INS5_IJS17_S1Q_EEENS5_IJS1Q_SC_EEEEEEENS4_39AutoVectorizingCopyWithAssumedAlignmentILi128EEENS4_14SM90_TMA_STOREES2A_S2C_S2C_EEEvvEEEEvNT_6ParamsE)
        /*0a58*/ 	.short	0x0380
        /*0a5a*/ 	.short	0x0800


	//----- nvinfo : EIATTR_SW_WAR
	.align		4
.L_55:
        /*0a5c*/ 	.byte	0x04, 0x36
        /*0a5e*/ 	.short	(.L_57 - .L_56)
.L_56:
        /*0a60*/ 	.word	0x00000008
.L_57:


//--------------------- .nv.callgraph             --------------------------
	.section	.nv.callgraph,"",@"SHT_CUDA_CALLGRAPH"
	.align	4
	.sectionentsize	8
	.align		4
        /*0000*/ 	.word	0x00000000
	.align		4
        /*0004*/ 	.word	0xffffffff
	.align		4
        /*0008*/ 	.word	index@(_ZN7cutlass13device_kernelINS_4gemm6kernel13GemmUniversalIN4cute5tupleIJiiiiEEENS1_10collective13CollectiveMmaINS1_35MainloopSm100TmaUmmaWarpSpecializedILi2ELi2ELi4ENS5_IJNS4_1CILi4EEENSA_ILi1EEESC_EEEEENS5_IJNSA_ILi128EEESF_NSA_ILi64EEEEEENS_6half_tENS5_IJSC_llEEESI_NS5_IJlSC_lEEENS4_8TiledMMAINS4_8MMA_AtomIJNS4_26SM100_MMA_F16BF16_2x1SM_SSISI_SI_fLi128ELi128ELNS4_4UMMA5MajorE1ELSP_0ELNSO_7ScaleInE0ELSQ_0EEEEEENS4_6LayoutINS5_IJSC_SC_SC_EEENS5_IJNSA_ILi0EEESV_SV_EEEEENS5_IJNS4_10UnderscoreESY_SY_EEEEENS4_18SM100_TMA_2SM_LOADENS4_14ComposedLayoutINS4_7SwizzleILi3ELi4ELi3EEENS4_18smem_ptr_flag_bitsILi16EEENST_INS5_IJSG_NSA_ILi8EEEEEENS5_IJSC_SG_EEEEEEEvNS4_8identityENS4_28SM100_TMA_2SM_LOAD_MULTICASTENS12_IS14_S16_NST_INS5_IJS17_SG_EEENS5_IJSG_SC_EEEEEEEvS1C_EENS_8epilogue10collective18CollectiveEpilogueINS1J_23Sm100TmaWarpSpecializedILi4ELi2ELi16ELb1ELb0EEEJNS5_IJSG_SF_SG_EEENS5_IJNST_ISG_SC_EENST_INS5_IJNSA_ILi16EEENSA_ILi2EEEEEES19_EEEEESI_SK_SI_SK_NS1J_6fusion15FusionCallbacksIS1N_NS1V_17LinearCombinationISI_fSI_fLNS_15FloatRoundStyleE2EEES1O_S1U_JEEENS4_5SM1004TMEM4LOAD26SM100_TMEM_LOAD_32dp32b16xENS4_13SM90_TMA_LOADENS12_INS13_ILi1ELi4ELi3EEES16_NST_INS5_IJS17_S1Q_EEENS5_IJS1Q_SC_EEEEEEENS4_39AutoVectorizingCopyWithAssumedAlignmentILi128EEENS4_14SM90_TMA_STOREES2A_S2C_S2C_EEEvvEEEEvNT_6ParamsE)
	.align		4
        /*000c*/ 	.word	index@(__assertfail)
	.align		4
        /*0010*/ 	.word	0x00000000
	.align		4
        /*0014*/ 	.word	0xfffffffe
	.align		4
        /*0018*/ 	.word	0x00000000
	.align		4
        /*001c*/ 	.word	0xfffffffd
	.align		4
        /*0020*/ 	.word	0x00000000
	.align		4
        /*0024*/ 	.word	0xfffffffc


//--------------------- .nv.constant4             --------------------------
	.section	.nv.constant4,"a",@progbits
	.align	8
	.align		8
.nv.constant4:
        /*0000*/ 	.dword	__assertfail
	.align		8
        /*0008*/ 	.dword	__unnamed_1
	.align		8
        /*0010*/ 	.dword	__unnamed_2
	.align		8
        /*0018*/ 	.dword	_ZN40_INTERNAL_2f3b43f0_4_k_cu_d238cc30_373764cuda3std3__45__cpo5beginE
	.align		8
        /*0020*/ 	.dword	_ZN40_INTERNAL_2f3b43f0_4_k_cu_d238cc30_373764cuda3std3__45__cpo3endE
	.align		8
        /*0028*/ 	.dword	_ZN40_INTERNAL_2f3b43f0_4_k_cu_d238cc30_373764cuda3std3__45__cpo6cbeginE
	.align		8
        /*0030*/ 	.dword	_ZN40_INTERNAL_2f3b43f0_4_k_cu_d238cc30_373764cuda3std3__45__cpo4cendE
	.align		8
        /*0038*/ 	.dword	_ZN40_INTERNAL_2f3b43f0_4_k_cu_d238cc30_373764cuda3std3__442_GLOBAL__N__2f3b43f0_4_k_cu_d238cc30_373766ignoreE
	.align		8
        /*0040*/ 	.dword	_ZN40_INTERNAL_2f3b43f0_4_k_cu_d238cc30_373764cuda3std3__419piecewise_constructE
	.align		8
        /*0048*/ 	.dword	_ZN40_INTERNAL_2f3b43f0_4_k_cu_d238cc30_373764cuda3std3__48in_placeE
	.align		8
        /*0050*/ 	.dword	_ZN40_INTERNAL_2f3b43f0_4_k_cu_d238cc30_373764cuda3std6ranges3__45__cpo4swapE
	.align		8
        /*0058*/ 	.dword	_ZN40_INTERNAL_2f3b43f0_4_k_cu_d238cc30_373764cuda3std6ranges3__45__cpo9iter_moveE
	.align		8
        /*0060*/ 	.dword	_ZN40_INTERNAL_2f3b43f0_4_k_cu_d238cc30_373764cute7productE
	.align		8
        /*0068*/ 	.dword	_ZN40_INTERNAL_2f3b43f0_4_k_cu_d238cc30_373764cute1_E
	.align		8
        /*0070*/ 	.dword	$str$25
	.align		8
        /*0078*/ 	.dword	$str$26
	.align		8
        /*0080*/ 	.dword	$str$27
	.align		8
        /*0088*/ 	.dword	$str$28


//--------------------- .text._ZN7cutlass13device_kernelINS_4gemm6kernel13GemmUniversalIN4cute5tupleIJiiiiEEENS1_10collective13CollectiveMmaINS1_35MainloopSm100TmaUmmaWarpSpecializedILi2ELi2ELi4ENS5_IJNS4_1CILi4EEENSA_ILi1EEESC_EEEEENS5_IJNSA_ILi128EEESF_NSA_ILi64EEEEEENS_6half_tENS5_IJSC_llEEESI_NS5_IJlSC_lEEENS4_8TiledMMAINS4_8MMA_AtomIJNS4_26SM100_MMA_F16BF16_2x1SM_SSISI_SI_fLi128ELi128ELNS4_4UMMA5MajorE1ELSP_0ELNSO_7ScaleInE0ELSQ_0EEEEEENS4_6LayoutINS5_IJSC_SC_SC_EEENS5_IJNSA_ILi0EEESV_SV_EEEEENS5_IJNS4_10UnderscoreESY_SY_EEEEENS4_18SM100_TMA_2SM_LOADENS4_14ComposedLayoutINS4_7SwizzleILi3ELi4ELi3EEENS4_18smem_ptr_flag_bitsILi16EEENST_INS5_IJSG_NSA_ILi8EEEEEENS5_IJSC_SG_EEEEEEEvNS4_8identityENS4_28SM100_TMA_2SM_LOAD_MULTICASTENS12_IS14_S16_NST_INS5_IJS17_SG_EEENS5_IJSG_SC_EEEEEEEvS1C_EENS_8epilogue10collective18CollectiveEpilogueINS1J_23Sm100TmaWarpSpecializedILi4ELi2ELi16ELb1ELb0EEEJNS5_IJSG_SF_SG_EEENS5_IJNST_ISG_SC_EENST_INS5_IJNSA_ILi16EEENSA_ILi2EEEEEES19_EEEEESI_SK_SI_SK_NS1J_6fusion15FusionCallbacksIS1N_NS1V_17LinearCombinationISI_fSI_fLNS_15FloatRoundStyleE2EEES1O_S1U_JEEENS4_5SM1004TMEM4LOAD26SM100_TMEM_LOAD_32dp32b16xENS4_13SM90_TMA_LOADENS12_INS13_ILi1ELi4ELi3EEES16_NST_INS5_IJS17_S1Q_EEENS5_IJS1Q_SC_EEEEEEENS4_39AutoVectorizingCopyWithAssumedAlignmentILi128EEENS4_14SM90_TMA_STOREES2A_S2C_S2C_EEEvvEEEEvNT_6ParamsE --------------------------
	.section	.text._ZN7cutlass13device_kernelINS_4gemm6kernel13GemmUniversalIN4cute5tupleIJiiiiEEENS1_10collective13CollectiveMmaINS1_35MainloopSm100TmaUmmaWarpSpecializedILi2ELi2ELi4ENS5_IJNS4_1CILi4EEENSA_ILi1EEESC_EEEEENS5_IJNSA_ILi128EEESF_NSA_ILi64EEEEEENS_6half_tENS5_IJSC_llEEESI_NS5_IJlSC_lEEENS4_8TiledMMAINS4_8MMA_AtomIJNS4_26SM100_MMA_F16BF16_2x1SM_SSISI_SI_fLi128ELi128ELNS4_4UMMA5MajorE1ELSP_0ELNSO_7ScaleInE0ELSQ_0EEEEEENS4_6LayoutINS5_IJSC_SC_SC_EEENS5_IJNSA_ILi0EEESV_SV_EEEEENS5_IJNS4_10UnderscoreESY_SY_EEEEENS4_18SM100_TMA_2SM_LOADENS4_14ComposedLayoutINS4_7SwizzleILi3ELi4ELi3EEENS4_18smem_ptr_flag_bitsILi16EEENST_INS5_IJSG_NSA_ILi8EEEEEENS5_IJSC_SG_EEEEEEEvNS4_8identityENS4_28SM100_TMA_2SM_LOAD_MULTICASTENS12_IS14_S16_NST_INS5_IJS17_SG_EEENS5_IJSG_SC_EEEEEEEvS1C_EENS_8epilogue10collective18CollectiveEpilogueINS1J_23Sm100TmaWarpSpecializedILi4ELi2ELi16ELb1ELb0EEEJNS5_IJSG_SF_SG_EEENS5_IJNST_ISG_SC_EENST_INS5_IJNSA_ILi16EEENSA_ILi2EEEEEES19_EEEEESI_SK_SI_SK_NS1J_6fusion15FusionCallbacksIS1N_NS1V_17LinearCombinationISI_fSI_fLNS_15FloatRoundStyleE2EEES1O_S1U_JEEENS4_5SM1004TMEM4LOAD26SM100_TMEM_LOAD_32dp32b16xENS4_13SM90_TMA_LOADENS12_INS13_ILi1ELi4ELi3EEES16_NST_INS5_IJS17_S1Q_EEENS5_IJS1Q_SC_EEEEEEENS4_39AutoVectorizingCopyWithAssumedAlignmentILi128EEENS4_14SM90_TMA_STOREES2A_S2C_S2C_EEEvvEEEEvNT_6ParamsE,"ax",@progbits
	.align	128
.text._ZN7cutlass13device_kernelINS_4gemm6kernel13GemmUniversalIN4cute5tupleIJiiiiEEENS1_10collective13CollectiveMmaINS1_35MainloopSm100TmaUmmaWarpSpecializedILi2ELi2ELi4ENS5_IJNS4_1CILi4EEENSA_ILi1EEESC_EEEEENS5_IJNSA_ILi128EEESF_NSA_ILi64EEEEEENS_6half_tENS5_IJSC_llEEESI_NS5_IJlSC_lEEENS4_8TiledMMAINS4_8MMA_AtomIJNS4_26SM100_MMA_F16BF16_2x1SM_SSISI_SI_fLi128ELi128ELNS4_4UMMA5MajorE1ELSP_0ELNSO_7ScaleInE0ELSQ_0EEEEEENS4_6LayoutINS5_IJSC_SC_SC_EEENS5_IJNSA_ILi0EEESV_SV_EEEEENS5_IJNS4_10UnderscoreESY_SY_EEEEENS4_18SM100_TMA_2SM_LOADENS4_14ComposedLayoutINS4_7SwizzleILi3ELi4ELi3EEENS4_18smem_ptr_flag_bitsILi16EEENST_INS5_IJSG_NSA_ILi8EEEEEENS5_IJSC_SG_EEEEEEEvNS4_8identityENS4_28SM100_TMA_2SM_LOAD_MULTICASTENS12_IS14_S16_NST_INS5_IJS17_SG_EEENS5_IJSG_SC_EEEEEEEvS1C_EENS_8epilogue10collective18CollectiveEpilogueINS1J_23Sm100TmaWarpSpecializedILi4ELi2ELi16ELb1ELb0EEEJNS5_IJSG_SF_SG_EEENS5_IJNST_ISG_SC_EENST_INS5_IJNSA_ILi16EEENSA_ILi2EEEEEES19_EEEEESI_SK_SI_SK_NS1J_6fusion15FusionCallbacksIS1N_NS1V_17LinearCombinationISI_fSI_fLNS_15FloatRoundStyleE2EEES1O_S1U_JEEENS4_5SM1004TMEM4LOAD26SM100_TMEM_LOAD_32dp32b16xENS4_13SM90_TMA_LOADENS12_INS13_ILi1ELi4ELi3EEES16_NST_INS5_IJS17_S1Q_EEENS5_IJS1Q_SC_EEEEEEENS4_39AutoVectorizingCopyWithAssumedAlignmentILi128EEENS4_14SM90_TMA_STOREES2A_S2C_S2C_EEEvvEEEEvNT_6ParamsE:
        .type           _ZN7cutlass13device_kernelINS_4gemm6kernel13GemmUniversalIN4cute5tupleIJiiiiEEENS1_10collective13CollectiveMmaINS1_35MainloopSm100TmaUmmaWarpSpecializedILi2ELi2ELi4ENS5_IJNS4_1CILi4EEENSA_ILi1EEESC_EEEEENS5_IJNSA_ILi128EEESF_NSA_ILi64EEEEEENS_6half_tENS5_IJSC_llEEESI_NS5_IJlSC_lEEENS4_8TiledMMAINS4_8MMA_AtomIJNS4_26SM100_MMA_F16BF16_2x1SM_SSISI_SI_fLi128ELi128ELNS4_4UMMA5MajorE1ELSP_0ELNSO_7ScaleInE0ELSQ_0EEEEEENS4_6LayoutINS5_IJSC_SC_SC_EEENS5_IJNSA_ILi0EEESV_SV_EEEEENS5_IJNS4_10UnderscoreESY_SY_EEEEENS4_18SM100_TMA_2SM_LOADENS4_14ComposedLayoutINS4_7SwizzleILi3ELi4ELi3EEENS4_18smem_ptr_flag_bitsILi16EEENST_INS5_IJSG_NSA_ILi8EEEEEENS5_IJSC_SG_EEEEEEEvNS4_8identityENS4_28SM100_TMA_2SM_LOAD_MULTICASTENS12_IS14_S16_NST_INS5_IJS17_SG_EEENS5_IJSG_SC_EEEEEEEvS1C_EENS_8epilogue10collective18CollectiveEpilogueINS1J_23Sm100TmaWarpSpecializedILi4ELi2ELi16ELb1ELb0EEEJNS5_IJSG_SF_SG_EEENS5_IJNST_ISG_SC_EENST_INS5_IJNSA_ILi16EEENSA_ILi2EEEEEES19_EEEEESI_SK_SI_SK_NS1J_6fusion15FusionCallbacksIS1N_NS1V_17LinearCombinationISI_fSI_fLNS_15FloatRoundStyleE2EEES1O_S1U_JEEENS4_5SM1004TMEM4LOAD26SM100_TMEM_LOAD_32dp32b16xENS4_13SM90_TMA_LOADENS12_INS13_ILi1ELi4ELi3EEES16_NST_INS5_IJS17_S1Q_EEENS5_IJS1Q_SC_EEEEEEENS4_39AutoVectorizingCopyWithAssumedAlignmentILi128EEENS4_14SM90_TMA_STOREES2A_S2C_S2C_EEEvvEEEEvNT_6ParamsE,@function
        .size           _ZN7cutlass13device_kernelINS_4gemm6kernel13GemmUniversalIN4cute5tupleIJiiiiEEENS1_10collective13CollectiveMmaINS1_35MainloopSm100TmaUmmaWarpSpecializedILi2ELi2ELi4ENS5_IJNS4_1CILi4EEENSA_ILi1EEESC_EEEEENS5_IJNSA_ILi128EEESF_NSA_ILi64EEEEEENS_6half_tENS5_IJSC_llEEESI_NS5_IJlSC_lEEENS4_8TiledMMAINS4_8MMA_AtomIJNS4_26SM100_MMA_F16BF16_2x1SM_SSISI_SI_fLi128ELi128ELNS4_4UMMA5MajorE1ELSP_0ELNSO_7ScaleInE0ELSQ_0EEEEEENS4_6LayoutINS5_IJSC_SC_SC_EEENS5_IJNSA_ILi0EEESV_SV_EEEEENS5_IJNS4_10UnderscoreESY_SY_EEEEENS4_18SM100_TMA_2SM_LOADENS4_14ComposedLayoutINS4_7SwizzleILi3ELi4ELi3EEENS4_18smem_ptr_flag_bitsILi16EEENST_INS5_IJSG_NSA_ILi8EEEEEENS5_IJSC_SG_EEEEEEEvNS4_8identityENS4_28SM100_TMA_2SM_LOAD_MULTICASTENS12_IS14_S16_NST_INS5_IJS17_SG_EEENS5_IJSG_SC_EEEEEEEvS1C_EENS_8epilogue10collective18CollectiveEpilogueINS1J_23Sm100TmaWarpSpecializedILi4ELi2ELi16ELb1ELb0EEEJNS5_IJSG_SF_SG_EEENS5_IJNST_ISG_SC_EENST_INS5_IJNSA_ILi16EEENSA_ILi2EEEEEES19_EEEEESI_SK_SI_SK_NS1J_6fusion15FusionCallbacksIS1N_NS1V_17LinearCombinationISI_fSI_fLNS_15FloatRoundStyleE2EEES1O_S1U_JEEENS4_5SM1004TMEM4LOAD26SM100_TMEM_LOAD_32dp32b16xENS4_13SM90_TMA_LOADENS12_INS13_ILi1ELi4ELi3EEES16_NST_INS5_IJS17_S1Q_EEENS5_IJS1Q_SC_EEEEEEENS4_39AutoVectorizingCopyWithAssumedAlignmentILi128EEENS4_14SM90_TMA_STOREES2A_S2C_S2C_EEEvvEEEEvNT_6ParamsE,(.L_x_191 - _ZN7cutlass13device_kernelINS_4gemm6kernel13GemmUniversalIN4cute5tupleIJiiiiEEENS1_10collective13CollectiveMmaINS1_35MainloopSm100TmaUmmaWarpSpecializedILi2ELi2ELi4ENS5_IJNS4_1CILi4EEENSA_ILi1EEESC_EEEEENS5_IJNSA_ILi128EEESF_NSA_ILi64EEEEEENS_6half_tENS5_IJSC_llEEESI_NS5_IJlSC_lEEENS4_8TiledMMAINS4_8MMA_AtomIJNS4_26SM100_MMA_F16BF16_2x1SM_SSISI_SI_fLi128ELi128ELNS4_4UMMA5MajorE1ELSP_0ELNSO_7ScaleInE0ELSQ_0EEEEEENS4_6LayoutINS5_IJSC_SC_SC_EEENS5_IJNSA_ILi0EEESV_SV_EEEEENS5_IJNS4_10UnderscoreESY_SY_EEEEENS4_18SM100_TMA_2SM_LOADENS4_14ComposedLayoutINS4_7SwizzleILi3ELi4ELi3EEENS4_18smem_ptr_flag_bitsILi16EEENST_INS5_IJSG_NSA_ILi8EEEEEENS5_IJSC_SG_EEEEEEEvNS4_8identityENS4_28SM100_TMA_2SM_LOAD_MULTICASTENS12_IS14_S16_NST_INS5_IJS17_SG_EEENS5_IJSG_SC_EEEEEEEvS1C_EENS_8epilogue10collective18CollectiveEpilogueINS1J_23Sm100TmaWarpSpecializedILi4ELi2ELi16ELb1ELb0EEEJNS5_IJSG_SF_SG_EEENS5_IJNST_ISG_SC_EENST_INS5_IJNSA_ILi16EEENSA_ILi2EEEEEES19_EEEEESI_SK_SI_SK_NS1J_6fusion15FusionCallbacksIS1N_NS1V_17LinearCombinationISI_fSI_fLNS_15FloatRoundStyleE2EEES1O_S1U_JEEENS4_5SM1004TMEM4LOAD26SM100_TMEM_LOAD_32dp32b16xENS4_13SM90_TMA_LOADENS12_INS13_ILi1ELi4ELi3EEES16_NST_INS5_IJS17_S1Q_EEENS5_IJS1Q_SC_EEEEEEENS4_39AutoVectorizingCopyWithAssumedAlignmentILi128EEENS4_14SM90_TMA_STOREES2A_S2C_S2C_EEEvvEEEEvNT_6ParamsE)
        .other          _ZN7cutlass13device_kernelINS_4gemm6kernel13GemmUniversalIN4cute5tupleIJiiiiEEENS1_10collective13CollectiveMmaINS1_35MainloopSm100TmaUmmaWarpSpecializedILi2ELi2ELi4ENS5_IJNS4_1CILi4EEENSA_ILi1EEESC_EEEEENS5_IJNSA_ILi128EEESF_NSA_ILi64EEEEEENS_6half_tENS5_IJSC_llEEESI_NS5_IJlSC_lEEENS4_8TiledMMAINS4_8MMA_AtomIJNS4_26SM100_MMA_F16BF16_2x1SM_SSISI_SI_fLi128ELi128ELNS4_4UMMA5MajorE1ELSP_0ELNSO_7ScaleInE0ELSQ_0EEEEEENS4_6LayoutINS5_IJSC_SC_SC_EEENS5_IJNSA_ILi0EEESV_SV_EEEEENS5_IJNS4_10UnderscoreESY_SY_EEEEENS4_18SM100_TMA_2SM_LOADENS4_14ComposedLayoutINS4_7SwizzleILi3ELi4ELi3EEENS4_18smem_ptr_flag_bitsILi16EEENST_INS5_IJSG_NSA_ILi8EEEEEENS5_IJSC_SG_EEEEEEEvNS4_8identityENS4_28SM100_TMA_2SM_LOAD_MULTICASTENS12_IS14_S16_NST_INS5_IJS17_SG_EEENS5_IJSG_SC_EEEEEEEvS1C_EENS_8epilogue10collective18CollectiveEpilogueINS1J_23Sm100TmaWarpSpecializedILi4ELi2ELi16ELb1ELb0EEEJNS5_IJSG_SF_SG_EEENS5_IJNST_ISG_SC_EENST_INS5_IJNSA_ILi16EEENSA_ILi2EEEEEES19_EEEEESI_SK_SI_SK_NS1J_6fusion15FusionCallbacksIS1N_NS1V_17LinearCombinationISI_fSI_fLNS_15FloatRoundStyleE2EEES1O_S1U_JEEENS4_5SM1004TMEM4LOAD26SM100_TMEM_LOAD_32dp32b16xENS4_13SM90_TMA_LOADENS12_INS13_ILi1ELi4ELi3EEES16_NST_INS5_IJS17_S1Q_EEENS5_IJS1Q_SC_EEEEEEENS4_39AutoVectorizingCopyWithAssumedAlignmentILi128EEENS4_14SM90_TMA_STOREES2A_S2C_S2C_EEEvvEEEEvNT_6ParamsE,@"STO_CUDA_ENTRY STV_DEFAULT"
_ZN7cutlass13device_kernelINS_4gemm6kernel13GemmUniversalIN4cute5tupleIJiiiiEEENS1_10collective13CollectiveMmaINS1_35MainloopSm100TmaUmmaWarpSpecializedILi2ELi2ELi4ENS5_IJNS4_1CILi4EEENSA_ILi1EEESC_EEEEENS5_IJNSA_ILi128EEESF_NSA_ILi64EEEEEENS_6half_tENS5_IJSC_llEEESI_NS5_IJlSC_lEEENS4_8TiledMMAINS4_8MMA_AtomIJNS4_26SM100_MMA_F16BF16_2x1SM_SSISI_SI_fLi128ELi128ELNS4_4UMMA5MajorE1ELSP_0ELNSO_7ScaleInE0ELSQ_0EEEEEENS4_6LayoutINS5_IJSC_SC_SC_EEENS5_IJNSA_ILi0EEESV_SV_EEEEENS5_IJNS4_10UnderscoreESY_SY_EEEEENS4_18SM100_TMA_2SM_LOADENS4_14ComposedLayoutINS4_7SwizzleILi3ELi4ELi3EEENS4_18smem_ptr_flag_bitsILi16EEENST_INS5_IJSG_NSA_ILi8EEEEEENS5_IJSC_SG_EEEEEEEvNS4_8identityENS4_28SM100_TMA_2SM_LOAD_MULTICASTENS12_IS14_S16_NST_INS5_IJS17_SG_EEENS5_IJSG_SC_EEEEEEEvS1C_EENS_8epilogue10collective18CollectiveEpilogueINS1J_23Sm100TmaWarpSpecializedILi4ELi2ELi16ELb1ELb0EEEJNS5_IJSG_SF_SG_EEENS5_IJNST_ISG_SC_EENST_INS5_IJNSA_ILi16EEENSA_ILi2EEEEEES19_EEEEESI_SK_SI_SK_NS1J_6fusion15FusionCallbacksIS1N_NS1V_17LinearCombinationISI_fSI_fLNS_15FloatRoundStyleE2EEES1O_S1U_JEEENS4_5SM1004TMEM4LOAD26SM100_TMEM_LOAD_32dp32b16xENS4_13SM90_TMA_LOADENS12_INS13_ILi1ELi4ELi3EEES16_NST_INS5_IJS17_S1Q_EEENS5_IJS1Q_SC_EEEEEEENS4_39AutoVectorizingCopyWithAssumedAlignmentILi128EEENS4_14SM90_TMA_STOREES2A_S2C_S2C_EEEvvEEEEvNT_6ParamsE:
[----:B------:R-:W1:Y:S01]  /*0000*/  LDC R1, c[0x0][0x37c] ;  /* 0x0000df00ff017b82 */ /* 0x000e620000000800 */
[----:B------:R-:W2:Y:S01]  /*0010*/  S2R R60, SR_TID.X ;  /* 0x00000000003c7919 */ /* 0x000ea20000002100 */
[----:B------:R-:W3:Y:S06]  /*0020*/  LDCU.64 UR8, c[0x0][0x890] ;  /* 0x00011200ff0877ac */ /* 0x000eec0008000a00 */
[----:B------:R-:W4:Y:S01]  /*0030*/  S2UR UR47, SR_CgaCtaId ;  /* 0x00000000002f79c3 */ /* 0x000f220000008800 */
[----:B------:R-:W-:Y:S02]  /*0040*/  PRMT R46, RZ, 0x7610, R46 ;  /* 0x00007610ff2e7816 */ /* 0x000fe4000000002e */
[----:B------:R-:W-:Y:S01]  /*0050*/  ELECT P1, URZ, PT ;  /* 0x0000000000ff782f */ /* 0x000fe20003820000 */
[----:B---3--:R-:W-:-:S04]  /*0060*/  UISETP.NE.U32.AND UP0, UPT, UR8, URZ, UPT ;  /* 0x000000ff0800728c */ /* 0x008fc8000bf05070 */
[----:B------:R-:W-:Y:S02]  /*0070*/  UISETP.NE.AND.EX UP0, UPT, UR9, URZ, UPT, UP0 ;  /* 0x000000ff0900728c */ /* 0x000fe4000bf05300 */
[----:B----4-:R-:W-:Y:S02]  /*0080*/  ULOP3.LUT UR48, UR47, 0x1, URZ, 0xc0, !UPT ;  /* 0x000000012f307892 */ /* 0x010fe4000f8ec0ff */
[----:B------:R-:W-:Y:S01]  /*0090*/  ULOP3.LUT UR49, UR47, 0x1, URZ, 0x3c, !UPT ;  /* 0x000000012f317892 */ /* 0x000fe2000f8e3cff */
[----:B--2---:R-:W-:-:S05]  /*00a0*/  SHF.R.U32.HI R47, RZ, 0x5, R60 ;  /* 0x00000005ff2f7819 */ /* 0x004fca000001163c */
[----:B------:R-:W2:Y:S02]  /*00b0*/  SHFL.IDX PT, R0, R47, RZ, 0x1f ;  /* 0x00001fff2f007589 */ /* 0x000ea400000e0000 */
[----:B--2---:R-:W-:Y:S01]  /*00c0*/  R2UR UR18, R0 ;  /* 0x00000000001272ca */ /* 0x004fe200000e0000 */
[----:B-1----:R-:W-:-:S14]  /*00d0*/  BRA.U UP0, `(.L_x_0) ;  /* 0x0000000100307547 */ /* 0x002fdc000b800000 */
[----:B------:R-:W1:Y:S02]  /*00e0*/  LDCU.64 UR4, c[0x0][0x888] ;  /* 0x00011100ff0477ac */ /* 0x000e640008000a00 */
[----:B-1----:R-:W-:-:S04]  /*00f0*/  UISETP.NE.U32.AND UP0, UPT, UR4, URZ, UPT ;  /* 0x000000ff0400728c */ /* 0x002fc8000bf05070 */
[----:B------:R-:W-:-:S09]  /*0100*/  UISETP.NE.AND.EX UP0, UPT, UR5, URZ, UPT, UP0 ;  /* 0x000000ff0500728c */ /* 0x000fd2000bf05300 */
[----:B------:R-:W-:Y:S05]  /*0110*/  BRA.U !UP0, `(.L_x_1) ;  /* 0x0000000108147547 */ /* 0x000fea000b800000 */
[----:B------:R-:W1:Y:S01]  /*0120*/  LDC.64 R2, c[0x0][0x888] ;  /* 0x00022200ff027b82 */ /* 0x000e620000000a00 */
[----:B------:R-:W1:Y:S02]  /*0130*/  LDCU.64 UR4, c[0x0][0x358] ;  /* 0x00006b00ff0477ac */ /* 0x000e640008000a00 */
[----:B-1----:R1:W5:Y:S01]  /*0140*/  LDG.E R27, desc[UR4][R2.64] ;  /* 0x00000004021b7981 */ /* 0x002362000c1e1900 */
[----:B------:R-:W-:Y:S01]  /*0150*/  HFMA2 R46, -RZ, RZ, 0, 5.9604644775390625e-08 ;  /* 0x00000001ff2e7431 */ /* 0x000fe200000001ff */
[----:B------:R-:W-:Y:S05]  /*0160*/  BRA `(.L_x_0) ;  /* 0x00000000000c7947 */ /* 0x000fea0003800000 */
.L_x_1:
[----:B------:R-:W1:Y:S01]  /*0170*/  LDCU UR4, c[0x0][0x880] ;  /* 0x00011000ff0477ac */ /* 0x000e620008000800 */
[----:B------:R-:W-:Y:S01]  /*0180*/  HFMA2 R46, -RZ, RZ, 0, 5.9604644775390625e-08 ;  /* 0x00000001ff2e7431 */ /* 0x000fe200000001ff */
[----:B-1----:R-:W-:-:S07]  /*0190*/  MOV R27, UR4 ;  /* 0x00000004001b7c02 */ /* 0x002fce0008000f00 */
.L_x_0:
[----:B------:R-:W2:Y:S02]  /*01a0*/  LDCU.64 UR4, c[0x0][0x8b0] ;  /* 0x00011600ff0477ac */ /* 0x000ea40008000a00 */
[----:B--2---:R-:W-:-:S04]  /*01b0*/  UISETP.NE.U32.AND UP0, UPT, UR4, URZ, UPT ;  /* 0x000000ff0400728c */ /* 0x004fc8000bf05070 */
[----:B------:R-:W-:-:S09]  /*01c0*/  UISETP.NE.AND.EX UP0, UPT, UR5, URZ, UPT, UP0 ;  /* 0x000000ff0500728c */ /* 0x000fd2000bf05300 */
[----:B------:R-:W-:Y:S05]  /*01d0*/  BRA.U UP0, `(.L_x_2) ;  /* 0x0000000100287547 */ /* 0x000fea000b800000 */
[----:B------:R-:W2:Y:S02]  /*01e0*/  LDCU.64 UR4, c[0x0][0x8a8] ;  /* 0x00011500ff0477ac */ /* 0x000ea40008000a00 */
[----:B--2---:R-:W-:-:S04]  /*01f0*/  UISETP.NE.U32.AND UP0, UPT, UR4, URZ, UPT ;  /* 0x000000ff0400728c */ /* 0x004fc8000bf05070 */
[----:B------:R-:W-:-:S09]  /*0200*/  UISETP.NE.AND.EX UP0, UPT, UR5, URZ, UPT, UP0 ;  /* 0x000000ff0500728c */ /* 0x000fd2000bf05300 */
[----:B------:R-:W-:Y:S05]  /*0210*/  BRA.U !UP0, `(.L_x_3) ;  /* 0x0000000108107547 */ /* 0x000fea000b800000 */
[----:B------:R-:W2:Y:S01]  /*0220*/  LDC.64 R24, c[0x0][0x8a8] ;  /* 0x00022a00ff187b82 */ /* 0x000ea20000000a00 */
[----:B------:R-:W2:Y:S02]  /*0230*/  LDCU.64 UR4, c[0x0][0x358] ;  /* 0x00006b00ff0477ac */ /* 0x000ea40008000a00 */
[----:B--2---:R2:W5:Y:S01]  /*0240*/  LDG.E R24, desc[UR4][R24.64] ;  /* 0x0000000418187981 */ /* 0x004562000c1e1900 */
[----:B------:R-:W-:Y:S05]  /*0250*/  BRA `(.L_x_2) ;  /* 0x0000000000087947 */ /* 0x000fea0003800000 */
.L_x_3:
[----:B------:R-:W2:Y:S02]  /*0260*/  LDCU UR4, c[0x0][0x8a0] ;  /* 0x00011400ff0477ac */ /* 0x000ea40008000800 */
[----:B--2---:R-:W-:Y:S02]  /*0270*/  MOV R24, UR4 ;  /* 0x0000000400187c02 */ /* 0x004fe40008000f00 */
.L_x_2:
[----:B------:R-:W-:Y:S01]  /*0280*/  IMAD.U32 R0, RZ, RZ, UR18 ;  /* 0x00000012ff007e24 */ /* 0x000fe2000f8e00ff */
[----:B------:R-:W-:Y:S04]  /*0290*/  BSSY.RECONVERGENT B0, `(.L_x_4) ;  /* 0x000000c000007945 */ /* 0x000fe80003800200 */
[C---:B------:R-:W-:Y:S02]  /*02a0*/  ISETP.NE.OR P2, PT, R0.reuse, 0x1, !P1 ;  /* 0x000000010000780c */ /* 0x040fe40004f45670 */
[----:B------:R-:W-:-:S11]  /*02b0*/  ISETP.NE.OR P0, PT, R0, 0x3, !P1 ;  /* 0x000000030000780c */ /* 0x000fd60004f05670 */
[----:B------:R-:W-:Y:S05]  /*02c0*/  @P2 BRA `(.L_x_5) ;  /* 0x0000000000202947 */ /* 0x000fea0003800000 */
[----:B------:R-:W3:Y:S02]  /*02d0*/  LDCU.64 UR4, c[0x0][0x348] ;  /* 0x00006900ff0477ac */ /* 0x000ee40008000a00 */
[----:B---3--:R-:W-:Y:S02]  /*02e0*/  UIADD3 UR6, UP1, UPT, UR4, 0x80, URZ ;  /* 0x0000008004067890 */ /* 0x008fe4000ff3e0ff */
[----:B------:R-:W-:Y:S02]  /*02f0*/  UIADD3 UR4, UP0, UPT, UR4, 0x180, URZ ;  /* 0x0000018004047890 */ /* 0x000fe4000ff1e0ff */
[----:B------:R-:W-:Y:S02]  /*0300*/  UIADD3.X UR7, UPT, UPT, URZ, UR5, URZ, UP1, !UPT ;  /* 0x00000005ff077290 */ /* 0x000fe40008ffe4ff */
[----:B------:R-:W-:-:S07]  /*0310*/  UIADD3.X UR5, UPT, UPT, URZ, UR5, URZ, UP0, !UPT ;  /* 0x00000005ff057290 */ /* 0x000fce00087fe4ff */
[----:B------:R3:W-:Y:S02]  /*0320*/  UTMACCTL.PF [UR6] ;  /* 0x00000000060079b9 */ /* 0x0007e40008040000 */
[----:B------:R3:W-:Y:S02]  /*0330*/  UTMACCTL.PF [UR4] ;  /* 0x00000000040079b9 */ /* 0x0007e40008040000 */
[----:B---3--:R-:W-:Y:S01]  /*0340*/  NOP ;  /* 0x0000000000007918 */ /* 0x008fe20000000000 */
.L_x_5:
[----:B------:R-:W-:Y:S05]  /*0350*/  BSYNC.RECONVERGENT B0 ;  /* 0x0000000000007941 */ /* 0x000fea0003800200 */
.L_x_4:
[----:B------:R-:W-:Y:S04]  /*0360*/  BSSY.RECONVERGENT B0, `(.L_x_6) ;  /* 0x000000a000007945 */ /* 0x000fe80003800200 */
        /* <DEDUP_REMOVED lines=9> */
.L_x_7:
[----:B------:R-:W-:Y:S05]  /*0400*/  BSYNC.RECONVERGENT B0 ;  /* 0x0000000000007941 */ /* 0x000fea0003800200 */
.L_x_6:
[----:B------:R-:W3:Y:S01]  /*0410*/  LDCU.64 UR4, c[0x0][0x888] ;  /* 0x00011100ff0477ac */ /* 0x000ee20008000a00 */
[----:B------:R-:W-:Y:S02]  /*0420*/  UISETP.EQ.U32.AND UP2, UPT, UR8, URZ, UPT ;  /* 0x000000ff0800728c */ /* 0x000fe4000bf42070 */
[----:B------:R-:W-:Y:S02]  /*0430*/  UPLOP3.LUT UP4, UPT, UPT, UPT, UPT, 0x80, 0x8 ;  /* 0x000000000008789c */ /* 0x000fe40003f8f070 */
[----:B---3--:R-:W-:-:S04]  /*0440*/  UISETP.NE.U32.AND UP0, UPT, UR4, URZ, UPT ;  /* 0x000000ff0400728c */ /* 0x008fc8000bf05070 */
[----:B------:R-:W-:-:S04]  /*0450*/  UISETP.NE.AND.EX UP1, UPT, UR5, URZ, UPT, UP0 ;  /* 0x000000ff0500728c */ /* 0x000fc8000bf25300 */
[----:B------:R-:W-:-:S04]  /*0460*/  UISETP.EQ.OR.EX UP3, UPT, UR9, URZ, !UP1, UP2 ;  /* 0x000000ff0900728c */ /* 0x000fc8000cf62720 */
[----:B------:R-:W-:-:S06]  /*0470*/  UP2UR UR4, UPR, URZ, 0x8 ;  /* 0x00000008ff047883 */ /* 0x000fcc0008000000 */
[----:B------:R-:W-:Y:S01]  /*0480*/  MOV R51, UR4 ;  /* 0x0000000400337c02 */ /* 0x000fe20008000f00 */
[----:B------:R-:W-:Y:S06]  /*0490*/  BRA.U !UP3, `(.L_x_8) ;  /* 0x000000010b207547 */ /* 0x000fec000b800000 */
[----:B------:R-:W-:Y:S01]  /*04a0*/  UISETP.NE.U32.AND UP2, UPT, UR8, URZ, UPT ;  /* 0x000000ff0800728c */ /* 0x000fe2000bf45070 */
[----:B-----5:R-:W-:Y:S01]  /*04b0*/  FSETP.NEU.AND P0, PT, R27, RZ, PT ;  /* 0x000000ff1b00720b */ /* 0x020fe20003f0d000 */
[----:B------:R-:W-:Y:S02]  /*04c0*/  USEL UR4, URZ, 0xffffffff, UP1 ;  /* 0xffffffffff047887 */ /* 0x000fe40008800000 */
[----:B------:R-:W-:-:S10]  /*04d0*/  UISETP.NE.AND.EX UP2, UPT, UR9, URZ, UPT, UP2 ;  /* 0x000000ff0900728c */ /* 0x000fd4000bf45320 */
[----:B------:R-:W-:Y:S01]  /*04e0*/  VOTEU.ANY UP0, P0 ;  /* 0x0000000000ff7886 */ /* 0x000fe20000000100 */
[----:B------:R-:W-:-:S04]  /*04f0*/  @!UP2 USEL UR4, URZ, 0xffffffff, UP0 ;  /* 0xffffffffff04a887 */ /* 0x000fc80008000000 */
[----:B------:R-:W-:-:S04]  /*0500*/  ULOP3.LUT UR4, UR4, 0x1, URZ, 0xc0, !UPT ;  /* 0x0000000104047892 */ /* 0x000fc8000f8ec0ff */
[----:B------:R-:W-:-:S11]  /*0510*/  UISETP.NE.U32.AND UP4, UPT, UR4, 0x1, UPT ;  /* 0x000000010400788c */ /* 0x000fd6000bf85070 */
.L_x_8:
[----:B------:R-:W3:Y:S01]  /*0520*/  SHFL.IDX PT, R0, R47, RZ, 0x1f ;  /* 0x00001fff2f007589 */ /* 0x000ee200000e0000 */
[----:B------:R-:W-:-:S04]  /*0530*/  UISETP.NE.AND UP0, UPT, UR18, 0x2, UPT ;  /* 0x000000021200788c */ /* 0x000fc8000bf05270 */
[----:B------:R-:W-:Y:S02]  /*0540*/  UISETP.EQ.AND UP2, UPT, UR48, URZ, !UP0 ;  /* 0x000000ff3000728c */ /* 0x000fe4000c742270 */
[----:B------:R-:W-:-:S04]  /*0550*/  USEL UR55, URZ, 0x1, UP0 ;  /* 0x00000001ff377887 */ /* 0x000fc80008000000 */
[----:B------:R-:W-:Y:S02]  /*0560*/  PLOP3.LUT P3, PT, P1, PT, UP2, 0x80, 0x8 ;  /* 0x000000000008781c */ /* 0x000fe40000f6f028 */
[----:B---3--:R-:W-:-:S13]  /*0570*/  ISETP.NE.AND P0, PT, R0, RZ, PT ;  /* 0x000000ff0000720c */ /* 0x008fda0003f05270 */
[----:B------:R-:W-:Y:S05]  /*0580*/  @P0 BRA `(.L_x_9) ;  /* 0x0000000000440947 */ /* 0x000fea0003800000 */
[----:B------:R-:W-:Y:S01]  /*0590*/  UMOV UR4, 0x400 ;  /* 0x0000040000047882 */ /* 0x000fe20000000000 */
[----:B------:R-:W-:Y:S01]  /*05a0*/  UMOV UR8, 0x1 ;  /* 0x0000000100087882 */ /* 0x000fe20000000000 */
[----:B------:R-:W-:Y:S01]  /*05b0*/  UMOV UR6, 0x2 ;  /* 0x0000000200067882 */ /* 0x000fe20000000000 */
[----:B------:R-:W-:Y:S02]  /*05c0*/  ULEA UR4, UR47, UR4, 0x18 ;  /* 0x000000042f047291 */ /* 0x000fe4000f8ec0ff */
[----:B------:R-:W-:-:S04]  /*05d0*/  UIADD3 UR8, UPT, UPT, -UR8, 0x100000, URZ ;  /* 0x0010000008087890 */ /* 0x000fc8000fffe1ff */
[----:B------:R-:W-:Y:S02]  /*05e0*/  USHF.L.U32 UR9, UR8, 0xb, URZ ;  /* 0x0000000b08097899 */ /* 0x000fe400080006ff */
[----:B------:R-:W-:Y:S02]  /*05f0*/  USHF.L.U32 UR8, UR8, 0x1, URZ ;  /* 0x0000000108087899 */ /* 0x000fe400080006ff */
[----:B------:R-:W-:-:S04]  /*0600*/  UIADD3 UR6, UPT, UPT, -UR6, 0x100000, URZ ;  /* 0x0010000006067890 */ /* 0x000fc8000fffe1ff */
[----:B------:R-:W-:Y:S02]  /*0610*/  USHF.L.U32 UR7, UR6, 0xb, URZ ;  /* 0x0000000b06077899 */ /* 0x000fe400080006ff */
[----:B------:R-:W-:Y:S01]  /*0620*/  USHF.L.U32 UR6, UR6, 0x1, URZ ;  /* 0x0000000106067899 */ /* 0x000fe200080006ff */
[----:B------:R-:W-:Y:S01]  /*0630*/  ELECT P0, URZ, PT ;  /* 0x0000000000ff782f */ /* 0x000fe20003800000 */
[----:B------:R-:W3:Y:S02]  /*0640*/  FENCE.VIEW.ASYNC.S ;  /* 0x00000000000073c6 */ /* 0x000ee40000000000 */
[----:B---3--:R3:W4:Y:S08]  /*0650*/  SYNCS.EXCH.64 URZ, [UR4], UR8 ;  /* 0x0000000804ff75b2 */ /* 0x0087300008000100 */
[----:B------:R3:W1:Y:S01]  /*0660*/  SYNCS.EXCH.64 URZ, [UR4+0x10], UR6 ;  /* 0x0000100604ff75b2 */ /* 0x0006620008000100 */
[----:B------:R3:W1:Y:S01]  /*0670*/  SYNCS.EXCH.64 URZ, [UR4+0x8], UR8 ;  /* 0x0000080804ff75b2 */ /* 0x0006620008000100 */
[----:B------:R3:W1:Y:S01]  /*0680*/  SYNCS.EXCH.64 URZ, [UR4+0x18], UR6 ;  /* 0x0000180604ff75b2 */ /* 0x0006620008000100 */
[----:B------:R-:W-:Y:S01]  /*0690*/  NOP ;  /* 0x0000000000007918 */ /* 0x000fe20000000000 */
.L_x_9:
[----:B------:R-:W2:Y:S01]  /*06a0*/  SHFL.IDX PT, R0, R47, RZ, 0x1f ;  /* 0x00001fff2f007589 */ /* 0x000ea200000e0000 */
[----:B------:R-:W-:Y:S01]  /*06b0*/  NOP ;  /* 0x0000000000007918 */ /* 0x000fe20000000000 */
[----:B--2---:R-:W-:-:S13]  /*06c0*/  ISETP.NE.AND P0, PT, R0, 0x1, PT ;  /* 0x000000010000780c */ /* 0x004fda0003f05270 */
[----:B------:R-:W-:Y:S05]  /*06d0*/  @P0 BRA `(.L_x_10) ;  /* 0x0000000000540947 */ /* 0x000fea0003800000 */
[----:B---3--:R-:W-:Y:S01]  /*06e0*/  UMOV UR4, 0x400 ;  /* 0x0000040000047882 */ /* 0x008fe20000000000 */
        /* <DEDUP_REMOVED lines=10> */
[----:B------:R-:W2:Y:S02]  /*0790*/  FENCE.VIEW.ASYNC.S ;  /* 0x00000000000073c6 */ /* 0x000ea40000000000 */
[----:B--2---:R2:W3:Y:S08]  /*07a0*/  SYNCS.EXCH.64 URZ, [UR4+0x20], UR8 ;  /* 0x0000200804ff75b2 */ /* 0x0044f00008000100 */
[----:B------:R2:W1:Y:S01]  /*07b0*/  SYNCS.EXCH.64 URZ, [UR4+0x40], UR6 ;  /* 0x0000400604ff75b2 */ /* 0x0004620008000100 */
[----:B------:R2:W1:Y:S01]  /*07c0*/  SYNCS.EXCH.64 URZ, [UR4+0x28], UR8 ;  /* 0x0000280804ff75b2 */ /* 0x0004620008000100 */
[----:B------:R2:W1:Y:S01]  /*07d0*/  SYNCS.EXCH.64 URZ, [UR4+0x48], UR6 ;  /* 0x0000480604ff75b2 */ /* 0x0004620008000100 */
[----:B------:R2:W1:Y:S01]  /*07e0*/  SYNCS.EXCH.64 URZ, [UR4+0x30], UR8 ;  /* 0x0000300804ff75b2 */ /* 0x0004620008000100 */
[----:B------:R2:W1:Y:S01]  /*07f0*/  SYNCS.EXCH.64 URZ, [UR4+0x50], UR6 ;  /* 0x0000500604ff75b2 */ /* 0x0004620008000100 */
[----:B------:R2:W1:Y:S01]  /*0800*/  SYNCS.EXCH.64 URZ, [UR4+0x38], UR8 ;  /* 0x0000380804ff75b2 */ /* 0x0004620008000100 */
[----:B------:R2:W1:Y:S01]  /*0810*/  SYNCS.EXCH.64 URZ, [UR4+0x58], UR6 ;  /* 0x0000580604ff75b2 */ /* 0x0004620008000100 */
[----:B------:R-:W-:Y:S01]  /*0820*/  NOP ;  /* 0x0000000000007918 */ /* 0x000fe20000000000 */
.L_x_10:
[----:B------:R-:W4:Y:S01]  /*0830*/  SHFL.IDX PT, R0, R47, RZ, 0x1f ;  /* 0x00001fff2f007589 */ /* 0x000f2200000e0000 */
[----:B------:R-:W-:Y:S01]  /*0840*/  NOP ;  /* 0x0000000000007918 */ /* 0x000fe20000000000 */
[----:B----4-:R-:W-:-:S13]  /*0850*/  ISETP.NE.AND P0, PT, R0, 0x3, PT ;  /* 0x000000030000780c */ /* 0x010fda0003f05270 */
[----:B------:R-:W-:Y:S05]  /*0860*/  @P0 BRA `(.L_x_11) ;  /* 0x00000000002c0947 */ /* 0x000fea0003800000 */
[----:B--23--:R-:W-:Y:S01]  /*0870*/  UMOV UR6, 0x400 ;  /* 0x0000040000067882 */ /* 0x00cfe20000000000 */
[----:B------:R-:W-:Y:S01]  /*0880*/  UMOV UR4, 0x20 ;  /* 0x0000002000047882 */ /* 0x000fe20000000000 */
[----:B------:R-:W-:Y:S02]  /*0890*/  ULEA UR6, UR47, UR6, 0x18 ;  /* 0x000000062f067291 */ /* 0x000fe4000f8ec0ff */
[----:B------:R-:W-:-:S04]  /*08a0*/  UIADD3 UR4, UPT, UPT, -UR4, 0x100000, URZ ;  /* 0x0010000004047890 */ /* 0x000fc8000fffe1ff */
[----:B------:R-:W-:Y:S02]  /*08b0*/  USHF.L.U32 UR5, UR4, 0xb, URZ ;  /* 0x0000000b04057899 */ /* 0x000fe400080006ff */
[----:B------:R-:W-:Y:S01]  /*08c0*/  USHF.L.U32 UR4, UR4, 0x1, URZ ;  /* 0x0000000104047899 */ /* 0x000fe200080006ff */
[----:B------:R-:W-:Y:S01]  /*08d0*/  ELECT P0, URZ, PT ;  /* 0x0000000000ff782f */ /* 0x000fe20003800000 */
[----:B------:R-:W2:Y:S10]  /*08e0*/  FENCE.VIEW.ASYNC.S ;  /* 0x00000000000073c6 */ /* 0x000eb40000000000 */
[----:B--2---:R4:W2:Y:S01]  /*08f0*/  SYNCS.EXCH.64 URZ, [UR6+0x60], UR4 ;  /* 0x0000600406ff75b2 */ /* 0x0048a20008000100 */
[----:B------:R4:W3:Y:S02]  /*0900*/  SYNCS.EXCH.64 URZ, [UR6+0x68], UR4 ;  /* 0x0000680406ff75b2 */ /* 0x0008e40008000100 */
[----:B----4-:R-:W-:Y:S01]  /*0910*/  NOP ;  /* 0x0000000000007918 */ /* 0x010fe20000000000 */
.L_x_11:
[----:B------:R-:W4:Y:S01]  /*0920*/  SHFL.IDX PT, R0, R47, RZ, 0x1f ;  /* 0x00001fff2f007589 */ /* 0x000f2200000e0000 */
[----:B------:R-:W-:Y:S01]  /*0930*/  NOP ;  /* 0x0000000000007918 */ /* 0x000fe20000000000 */
[----:B----4-:R-:W-:-:S13]  /*0940*/  ISETP.NE.AND P0, PT, R0, 0x4, PT ;  /* 0x000000040000780c */ /* 0x010fda0003f05270 */
[----:B------:R-:W-:Y:S05]  /*0950*/  @P0 BRA `(.L_x_12) ;  /* 0x0000000000480947 */ /* 0x000fea0003800000 */
[----:B--23--:R-:W-:Y:S01]  /*0960*/  UMOV UR4, 0x3a0 ;  /* 0x000003a000047882 */ /* 0x00cfe20000000000 */
[----:B------:R-:W-:Y:S01]  /*0970*/  UMOV UR6, 0x400 ;  /* 0x0000040000067882 */ /* 0x000fe20000000000 */
[----:B------:R-:W-:Y:S01]  /*0980*/  USEL UR4, UR4, 0x320, UP4 ;  /* 0x0000032004047887 */ /* 0x000fe2000a000000 */
        /* <DEDUP_REMOVED lines=10> */
[----:B--2---:R4:W2:Y:S08]  /*0a30*/  SYNCS.EXCH.64 URZ, [UR6+0x70], UR8 ;  /* 0x0000700806ff75b2 */ /* 0x0048b00008000100 */
[----:B------:R4:W3:Y:S01]  /*0a40*/  SYNCS.EXCH.64 URZ, [UR6+0x80], UR4 ;  /* 0x0000800406ff75b2 */ /* 0x0008e20008000100 */
[----:B------:R4:W1:Y:S01]  /*0a50*/  SYNCS.EXCH.64 URZ, [UR6+0x78], UR8 ;  /* 0x0000780806ff75b2 */ /* 0x0008620008000100 */
[----:B------:R4:W1:Y:S02]  /*0a60*/  SYNCS.EXCH.64 URZ, [UR6+0x88], UR4 ;  /* 0x0000880406ff75b2 */ /* 0x0008640008000100 */
[----:B----4-:R-:W-:Y:S01]  /*0a70*/  NOP ;  /* 0x0000000000007918 */ /* 0x010fe20000000000 */
.L_x_12:
[----:B------:R-:W4:Y:S01]  /*0a80*/  SHFL.IDX PT, R0, R47, RZ, 0x1f ;  /* 0x00001fff2f007589 */ /* 0x000f2200000e0000 */
[----:B------:R-:W-:Y:S01]  /*0a90*/  NOP ;  /* 0x0000000000007918 */ /* 0x000fe20000000000 */
[----:B----4-:R-:W-:-:S13]  /*0aa0*/  ISETP.NE.AND P0, PT, R0, 0x5, PT ;  /* 0x000000050000780c */ /* 0x010fda0003f05270 */
[----:B------:R-:W-:Y:S05]  /*0ab0*/  @P0 BRA `(.L_x_13) ;  /* 0x0000000000540947 */ /* 0x000fea0003800000 */
[----:B--23--:R-:W-:Y:S01]  /*0ac0*/  UMOV UR4, 0x400 ;  /* 0x0000040000047882 */ /* 0x00cfe20000000000 */
        /* <DEDUP_REMOVED lines=14> */
[----:B------:R4:W1:Y:S01]  /*0bb0*/  SYNCS.EXCH.64 URZ, [UR4+0xb8], UR8 ;  /* 0x0000b80804ff75b2 */ /* 0x0008620008000100 */
[----:B------:R4:W1:Y:S01]  /*0bc0*/  SYNCS.EXCH.64 URZ, [UR4+0xa0], UR6 ;  /* 0x0000a00604ff75b2 */ /* 0x0008620008000100 */
[----:B------:R4:W1:Y:S01]  /*0bd0*/  SYNCS.EXCH.64 URZ, [UR4+0xc0], UR8 ;  /* 0x0000c00804ff75b2 */ /* 0x0008620008000100 */
[----:B------:R4:W1:Y:S01]  /*0be0*/  SYNCS.EXCH.64 URZ, [UR4+0xa8], UR6 ;  /* 0x0000a80604ff75b2 */ /* 0x0008620008000100 */
[----:B------:R4:W1:Y:S02]  /*0bf0*/  SYNCS.EXCH.64 URZ, [UR4+0xc8], UR8 ;  /* 0x0000c80804ff75b2 */ /* 0x0008640008000100 */
[----:B----4-:R-:W-:Y:S01]  /*0c00*/  NOP ;  /* 0x0000000000007918 */ /* 0x010fe20000000000 */
.L_x_13:
[----:B------:R-:W4:Y:S01]  /*0c10*/  SHFL.IDX PT, R0, R47, RZ, 0x1f ;  /* 0x00001fff2f007589 */ /* 0x000f2200000e0000 */
[----:B------:R-:W-:Y:S01]  /*0c20*/  ISETP.NE.OR P1, PT, RZ, UR18, !P1 ;  /* 0x00000012ff007c0c */ /* 0x000fe2000cf25670 */
        /* <DEDUP_REMOVED lines=12> */
[----:B------:R4:W3:Y:S01]  /*0cf0*/  SYNCS.EXCH.64 URZ, [UR4+0xe0], UR6 ;  /* 0x0000e00604ff75b2 */ /* 0x0008e20008000100 */
[----:B------:R4:W1:Y:S01]  /*0d00*/  SYNCS.EXCH.64 URZ, [UR4+0xd8], UR6 ;  /* 0x0000d80604ff75b2 */ /* 0x0008620008000100 */
[----:B------:R4:W1:Y:S02]  /*0d10*/  SYNCS.EXCH.64 URZ, [UR4+0xe8], UR6 ;  /* 0x0000e80604ff75b2 */ /* 0x0008640008000100 */
[----:B----4-:R-:W-:Y:S01]  /*0d20*/  NOP ;  /* 0x0000000000007918 */ /* 0x010fe20000000000 */
.L_x_14:
[----:B------:R-:W-:Y:S01]  /*0d30*/  VOTEU.ALL UP0, P1 ;  /* 0x0000000000ff7886 */ /* 0x000fe20000800000 */
[----:B--23--:R-:W-:Y:S01]  /*0d40*/  UMOV UR4, 0x20 ;  /* 0x0000002000047882 */ /* 0x00cfe20000000000 */
[----:B------:R-:W2:Y:S01]  /*0d50*/  LDCU UR7, c[0x0][0x36c] ;  /* 0x00006d80ff0777ac */ /* 0x000ea20008000800 */
[----:B------:R-:W-:Y:S01]  /*0d60*/  NOP ;  /* 0x0000000000007918 */ /* 0x000fe20000000000 */
[----:B------:R-:W-:Y:S01]  /*0d70*/  LOP3.LUT R0, R60, 0x1f, RZ, 0xc0, !PT ;  /* 0x0000001f3c007812 */ /* 0x000fe200078ec0ff */
[----:B------:R-:W-:Y:S01]  /*0d80*/  @!UP0 UMOV UR6, 0x400 ;  /* 0x0000040000068882 */ /* 0x000fe20000000000 */
[----:B------:R-:W-:-:S04]  /*0d90*/  @!UP0 UIADD3 UR4, UPT, UPT, -UR4, 0x100000, URZ ;  /* 0x0010000004048890 */ /* 0x000fc8000fffe1ff */
[----:B------:R-:W-:Y:S02]  /*0da0*/  @!UP0 USHF.L.U32 UR5, UR4, 0xb, URZ ;  /* 0x0000000b04058899 */ /* 0x000fe400080006ff */
[----:B------:R-:W-:Y:S02]  /*0db0*/  @!UP0 USHF.L.U32 UR4, UR4, 0x1, URZ ;  /* 0x0000000104048899 */ /* 0x000fe400080006ff */
[----:B------:R-:W-:Y:S01]  /*0dc0*/  @!UP0 ULEA UR6, UR47, UR6, 0x18 ;  /* 0x000000062f068291 */ /* 0x000fe2000f8ec0ff */
[----:B------:R-:W-:Y:S01]  /*0dd0*/  VOTEU.ALL UP0, P1 ;  /* 0x0000000000ff7886 */ /* 0x000fe20000800000 */
[----:B------:R-:W-:Y:S02]  /*0de0*/  UISETP.NE.AND UP5, UPT, UR18, URZ, UPT ;  /* 0x000000ff1200728c */ /* 0x000fe4000bfa5270 */
[----:B--2---:R-:W-:Y:S01]  /*0df0*/  UISETP.EQ.U32.AND UP6, UPT, UR7, 0x1, UPT ;  /* 0x000000010700788c */ /* 0x004fe2000bfc2070 */
[----:B------:R-:W2:Y:S07]  /*0e00*/  FENCE.VIEW.ASYNC.S ;  /* 0x00000000000073c6 */ /* 0x000eae0000000000 */
[----:B--2---:R2:W3:Y:S01]  /*0e10*/  @!UP0 SYNCS.EXCH.64 URZ, [UR6+0xf0], UR4 ;  /* 0x0000f00406ff85b2 */ /* 0x0044e20008000100 */
[----:B------:R-:W-:Y:S05]  /*0e20*/  BRA.U !UP6, `(.L_x_15) ;  /* 0x000000010e087547 */ /* 0x000fea000b800000 */
[----:B-1-3--:R-:W-:Y:S01]  /*0e30*/  UCGABAR_ARV ;  /* 0x00000000000079c7 */ /* 0x00afe20008000000 */
[----:B------:R-:W-:Y:S05]  /*0e40*/  BRA `(.L_x_16) ;  /* 0x0000000000047947 */ /* 0x000fea0003800000 */
.L_x_15:
[----:B-1-3--:R-:W-:Y:S01]  /*0e50*/  NOP ;  /* 0x0000000000007918 */ /* 0x00afe20000000000 */
.L_x_16:
[----:B------:R-:W1:Y:S01]  /*0e60*/  S2UR UR31, SR_CTAID.X ;  /* 0x00000000001f79c3 */ /* 0x000e620000002500 */
[----:B------:R-:W-:-:S05]  /*0e70*/  CS2R.32 R50, SR_CgaSize ;  /* 0x0000000000327805 */ /* 0x000fca0000008a00 */
[----:B------:R-:W-:-:S05]  /*0e80*/  IMAD R50, R50, -0xa0, RZ ;  /* 0xffffff6032327824 */ /* 0x000fca00078e02ff */
[----:B--2---:R-:W-:-:S14]  /*0e90*/  R2UR UR5, R50 ;  /* 0x00000000320572ca */ /* 0x004fdc00000e0000 */
[----:B------:R-:W2:Y:S01]  /*0ea0*/  LDCU UR5, c[0x0][UR5+0x2b0] ;  /* 0x00005600050577ac */ /* 0x000ea20008000800 */
[----:B------:R-:W-:-:S05]  /*0eb0*/  CS2R.32 R50, SR_CgaSize ;  /* 0x0000000000327805 */ /* 0x000fca0000008a00 */
[----:B------:R-:W-:-:S05]  /*0ec0*/  IMAD R50, R50, -0xa0, RZ ;  /* 0xffffff6032327824 */ /* 0x000fca00078e02ff */
[----:B------:R-:W-:-:S14]  /*0ed0*/  R2UR UR4, R50 ;  /* 0x00000000320472ca */ /* 0x000fdc00000e0000 */
[----:B------:R-:W3:Y:S01]  /*0ee0*/  LDCU UR4, c[0x0][UR4+0x2b4] ;  /* 0x00005680040477ac */ /* 0x000ee20008000800 */
[----:B------:R-:W4:Y:S01]  /*0ef0*/  S2UR UR30, SR_CTAID.Y ;  /* 0x00000000001e79c3 */ /* 0x000f220000002600 */
[----:B------:R-:W-:-:S05]  /*0f00*/  CS2R.32 R50, SR_CgaSize ;  /* 0x0000000000327805 */ /* 0x000fca0000008a00 */
[----:B------:R-:W-:-:S05]  /*0f10*/  IMAD R50, R50, -0xa0, RZ ;  /* 0xffffff6032327824 */ /* 0x000fca00078e02ff */
[----:B------:R-:W-:-:S14]  /*0f20*/  R2UR UR7, R50 ;  /* 0x00000000320772ca */ /* 0x000fdc00000e0000 */
[----:B------:R-:W3:Y:S01]  /*0f30*/  LDCU UR7, c[0x0][UR7+0x2a4] ;  /* 0x00005480070777ac */ /* 0x000ee20008000800 */
[----:B------:R-:W-:-:S05]  /*0f40*/  CS2R.32 R50, SR_CgaSize ;  /* 0x0000000000327805 */ /* 0x000fca0000008a00 */
[----:B------:R-:W-:-:S05]  /*0f50*/  IMAD R50, R50, -0xa0, RZ ;  /* 0xffffff6032327824 */ /* 0x000fca00078e02ff */
[----:B------:R-:W-:-:S14]  /*0f60*/  R2UR UR63, R50 ;  /* 0x00000000323f72ca */ /* 0x000fdc00000e0000 */
[----:B------:R-:W3:Y:S01]  /*0f70*/  LDCU UR63, c[0x0][UR63+0x2a0] ;  /* 0x000054003f3f77ac */ /* 0x000ee20008000800 */
[----:B------:R-:W-:Y:S01]  /*0f80*/  UISETP.GT.U32.AND UP0, UPT, UR48, 0xffff, UPT ;  /* 0x0000ffff3000788c */ /* 0x000fe2000bf04070 */
[----:B------:R-:W3:Y:S01]  /*0f90*/  LDCU UR19, c[0x0][0xb24] ;  /* 0x00016480ff1377ac */ /* 0x000ee20008000800 */
[----:B------:R-:W3:Y:S01]  /*0fa0*/  LDCU UR45, c[0x0][0xb24] ;  /* 0x00016480ff2d77ac */ /* 0x000ee20008000800 */
[----:B-1----:R-:W-:Y:S01]  /*0fb0*/  I2FP.F32.U32 R3, UR31 ;  /* 0x0000001f00037c45 */ /* 0x002fe20008201000 */
[----:B------:R-:W1:Y:S04]  /*0fc0*/  LDCU UR23, c[0x0][0xb30] ;  /* 0x00016600ff1777ac */ /* 0x000e680008000800 */
[----:B--2---:R-:W-:Y:S01]  /*0fd0*/  FMUL R3, R3, UR5 ;  /* 0x0000000503037c20 */ /* 0x004fe20008400000 */
[----:B------:R-:W-:Y:S01]  /*0fe0*/  USHF.L.U32 UR24, UR47, 0xa, URZ ;  /* 0x0000000a2f187899 */ /* 0x000fe200080006ff */
[----:B----4-:R-:W-:Y:S01]  /*0ff0*/  I2FP.F32.U32 R2, UR30 ;  /* 0x0000001e00027c45 */ /* 0x010fe20008201000 */
[----:B------:R-:W-:-:S03]  /*1000*/  USHF.L.U32 UR46, UR31, 0x6, URZ ;  /* 0x000000061f2e7899 */ /* 0x000fc600080006ff */
[----:B------:R-:W2:Y:S01]  /*1010*/  F2I.U32.TRUNC.NTZ R3, R3 ;  /* 0x0000000300037305 */ /* 0x000ea2000020f000 */
[----:B------:R-:W-:Y:S01]  /*1020*/  USEL UR21, UR48, 0xffff, !UP0 ;  /* 0x0000ffff30157887 */ /* 0x000fe2000c000000 */
[----:B---3--:R-:W-:-:S06]  /*1030*/  FMUL R2, R2, UR4 ;  /* 0x0000000402027c20 */ /* 0x008fcc0008400000 */
[----:B------:R-:W3:Y:S01]  /*1040*/  F2I.U32.TRUNC.NTZ R2, R2 ;  /* 0x0000000200027305 */ /* 0x000ee2000020f000 */
[----:B--2---:R-:W-:Y:S02]  /*1050*/  R2UR UR4, R3 ;  /* 0x00000000030472ca */ /* 0x004fe400000e0000 */
[----:B------:R-:W-:Y:S02]  /*1060*/  PRMT R3, RZ, 0x7610, R3 ;  /* 0x00007610ff037816 */ /* 0x000fe40000000003 */
[----:B---3--:R-:W-:Y:S02]  /*1070*/  R2UR UR6, R2 ;  /* 0x00000000020672ca */ /* 0x008fe400000e0000 */
[----:B------:R-:W-:-:S07]  /*1080*/  PRMT R2, RZ, 0x7610, R2 ;  /* 0x00007610ff027816 */ /* 0x000fce0000000002 */
[----:B------:R-:W-:-:S04]  /*1090*/  UIADD3 UR5, UPT, UPT, -UR4, URZ, URZ ;  /* 0x000000ff04057290 */ /* 0x000fc8000fffe1ff */
[----:B------:R-:W-:Y:S02]  /*10a0*/  UIMAD UR63, UR63, UR5, UR31 ;  /* 0x000000053f3f72a4 */ /* 0x000fe4000f8e021f */
[----:B------:R-:W-:-:S04]  /*10b0*/  UIADD3 UR4, UPT, UPT, -UR6, URZ, URZ ;  /* 0x000000ff06047290 */ /* 0x000fc8000fffe1ff */
[----:B------:R-:W-:-:S06]  /*10c0*/  UIMAD UR4, UR7, UR4, UR30 ;  /* 0x00000004070472a4 */ /* 0x000fcc000f8e021e */
[----:B------:R-:W-:Y:S01]  /*10d0*/  IMAD.U32 R50, RZ, RZ, UR4 ;  /* 0x00000004ff327e24 */ /* 0x000fe2000f8e00ff */
[----:B-1----:R-:W-:Y:S06]  /*10e0*/  BRA.U UP5, `(.L_x_17) ;  /* 0x0000000105407547 */ /* 0x002fec000b800000 */
[----:B------:R-:W-:Y:S01]  /*10f0*/  R2UR UR4, R50 ;  /* 0x00000000320472ca */ /* 0x000fe200000e0000 */
[----:B------:R-:W-:-:S12]  /*1100*/  ULOP3.LUT UR7, UR63, 0xfffffffe, URZ, 0xc0, !UPT ;  /* 0xfffffffe3f077892 */ /* 0x000fd8000f8ec0ff */
[----:B------:R-:W-:Y:S02]  /*1110*/  UISETP.NE.AND UP0, UPT, UR4, URZ, UPT ;  /* 0x000000ff0400728c */ /* 0x000fe4000bf05270 */
[----:B------:R-:W-:Y:S02]  /*1120*/  ULOP3.LUT UR4, UR63, 0x2, URZ, 0x3c, !UPT ;  /* 0x000000023f047892 */ /* 0x000fe4000f8e3cff */
[----:B------:R-:W-:Y:S02]  /*1130*/  UISETP.GT.U32.AND UP2, UPT, UR63, 0x1, UP0 ;  /* 0x000000013f00788c */ /* 0x000fe40008744070 */
[----:B------:R-:W-:Y:S02]  /*1140*/  UISETP.GT.U32.AND UP0, UPT, UR4, 0x1, UP0 ;  /* 0x000000010400788c */ /* 0x000fe40008704070 */
[----:B------:R-:W-:Y:S02]  /*1150*/  USEL UR5, URZ, 0x2, UP2 ;  /* 0x00000002ff057887 */ /* 0x000fe40009000000 */
[----:B------:R-:W-:-:S02]  /*1160*/  USEL UR6, URZ, 0x1, UP2 ;  /* 0x00000001ff067887 */ /* 0x000fc40009000000 */
[----:B------:R-:W-:Y:S02]  /*1170*/  USEL UR4, URZ, 0x4, UP0 ;  /* 0x00000004ff047887 */ /* 0x000fe40008000000 */
[----:B------:R-:W-:Y:S02]  /*1180*/  USEL UR8, URZ, 0x8, UP0 ;  /* 0x00000008ff087887 */ /* 0x000fe40008000000 */
[----:B------:R-:W-:-:S03]  /*1190*/  UIADD3 UR4, UPT, UPT, UR4, UR5, UR6 ;  /* 0x0000000504047290 */ /* 0x000fc6000fffe006 */
[----:B------:R-:W-:Y:S01]  /*11a0*/  UMOV UR5, 0x3 ;  /* 0x0000000300057882 */ /* 0x000fe20000000000 */
[----:B------:R-:W-:Y:S02]  /*11b0*/  UIADD3 UR4, UPT, UPT, UR4, UR8, URZ ;  /* 0x0000000804047290 */ /* 0x000fe4000fffe0ff */
[----:B------:R-:W-:-:S04]  /*11c0*/  USHF.L.U32 UR5, UR5, UR7, URZ ;  /* 0x0000000705057299 */ /* 0x000fc800080006ff */
[----:B------:R-:W-:Y:S02]  /*11d0*/  MOV R3, UR4 ;  /* 0x0000000400037c02 */ /* 0x000fe40008000f00 */
[----:B------:R-:W-:-:S07]  /*11e0*/  IMAD.U32 R2, RZ, RZ, UR5 ;  /* 0x00000005ff027e24 */ /* 0x000fce000f8e00ff */
.L_x_17:
[----:B------:R-:W1:Y:S01]  /*11f0*/  S2UR UR36, SR_CTAID.Z ;  /* 0x00000000002479c3 */ /* 0x000e620000002700 */
[----:B------:R-:W-:Y:S01]  /*1200*/  UISETP.GE.AND UP0, UPT, UR19, 0x1, UPT ;  /* 0x000000011300788c */ /* 0x000fe2000bf06270 */
[----:B------:R-:W-:-:S08]  /*1210*/  UMOV UR25, 0x5 ;  /* 0x0000000500197882 */ /* 0x000fd00000000000 */
[----:B------:R-:W-:Y:S05]  /*1220*/  BRA.U !UP0, `(.L_x_18) ;  /* 0x0000000108d07547 */ /* 0x000fea000b800000 */
[----:B------:R-:W2:Y:S01]  /*1230*/  LDCU.128 UR12, c[0x0][0xb10] ;  /* 0x00016200ff0c77ac */ /* 0x000ea20008000c00 */
[----:B------:R-:W3:Y:S01]  /*1240*/  LDCU UR6, c[0x0][0x370] ;  /* 0x00006e00ff0677ac */ /* 0x000ee20008000800 */
[----:B------:R-:W4:Y:S01]  /*1250*/  LDCU UR7, c[0x0][0x374] ;  /* 0x00006e80ff0777ac */ /* 0x000f220008000800 */
[----:B------:R-:W1:Y:S01]  /*1260*/  LDCU UR20, c[0x0][0xb0c] ;  /* 0x00016180ff1477ac */ /* 0x000e620008000800 */
[----:B------:R-:W1:Y:S01]  /*1270*/  LDCU UR22, c[0x0][0xb20] ;  /* 0x00016400ff1677ac */ /* 0x000e620008000800 */
[----:B------:R-:W1:Y:S01]  /*1280*/  LDCU.64 UR8, c[0x0][0xb28] ;  /* 0x00016500ff0877ac */ /* 0x000e620008000a00 */
[----:B--2---:R-:W-:Y:S02]  /*1290*/  UISETP.NE.AND UP3, UPT, UR14, 0x1, UPT ;  /* 0x000000010e00788c */ /* 0x004fe4000bf65270 */
[----:B----4-:R-:W-:Y:S02]  /*12a0*/  UIMAD.WIDE.U32 UR10, UR7, UR15, URZ ;  /* 0x0000000f070a72a5 */ /* 0x010fe4000f8e00ff */
[----:B---3--:R-:W-:-:S02]  /*12b0*/  UIMAD.WIDE.U32 UR16, UR6, UR12, URZ ;  /* 0x0000000c061072a5 */ /* 0x008fc4000f8e00ff */
[----:B-1----:R-:W-:Y:S02]  /*12c0*/  UISETP.NE.AND UP0, UPT, UR20, 0x1, UPT ;  /* 0x000000011400788c */ /* 0x002fe4000bf05270 */
[----:B------:R-:W-:Y:S01]  /*12d0*/  UIMAD.WIDE.U32 UR4, UR31, UR12, URZ ;  /* 0x0000000c1f0472a5 */ /* 0x000fe2000f8e00ff */
[----:B------:R-:W-:Y:S02]  /*12e0*/  UMOV UR10, UR11 ;  /* 0x0000000b000a7c82 */ /* 0x000fe40008000000 */
[----:B------:R-:W-:Y:S01]  /*12f0*/  UMOV UR16, UR17 ;  /* 0x0000001100107c82 */ /* 0x000fe20008000000 */
[----:B------:R-:W-:Y:S02]  /*1300*/  @UP3 USHF.R.U32.HI UR7, URZ, UR22, UR10 ;  /* 0x00000016ff073299 */ /* 0x000fe4000801160a */
[----:B------:R-:W-:Y:S02]  /*1310*/  UISETP.NE.AND UP2, UPT, UR19, 0x1, UPT ;  /* 0x000000011300788c */ /* 0x000fe4000bf45270 */
[----:B------:R-:W-:-:S02]  /*1320*/  USHF.R.U32.HI UR5, URZ, UR13, UR5 ;  /* 0x0000000dff057299 */ /* 0x000fc40008011605 */
[----:B------:R-:W-:Y:S02]  /*1330*/  @UP0 USHF.R.U32.HI UR6, URZ, UR13, UR16 ;  /* 0x0000000dff060299 */ /* 0x000fe40008011610 */
[----:B------:R-:W-:Y:S02]  /*1340*/  UIMAD.WIDE.U32 UR12, UR30, UR15, URZ ;  /* 0x0000000f1e0c72a5 */ /* 0x000fe4000f8e00ff */
[----:B------:R-:W-:Y:S02]  /*1350*/  UIMAD.WIDE.U32 UR10, UR7, UR8, URZ ;  /* 0x00000008070a72a5 */ /* 0x000fe4000f8e00ff */
[----:B------:R-:W-:Y:S02]  /*1360*/  UIMAD.WIDE.U32 UR16, UR6, UR8, URZ ;  /* 0x00000008061072a5 */ /* 0x000fe4000f8e00ff */
[----:B------:R-:W-:Y:S01]  /*1370*/  USEL UR5, UR31, UR5, !UP0 ;  /* 0x000000051f057287 */ /* 0x000fe2000c000000 */
[----:B------:R-:W-:Y:S02]  /*1380*/  UMOV UR4, UR13 ;  /* 0x0000000d00047c82 */ /* 0x000fe40008000000 */
[----:B------:R-:W-:Y:S01]  /*1390*/  UMOV UR10, UR11 ;  /* 0x0000000b000a7c82 */ /* 0x000fe20008000000 */
[----:B------:R-:W-:-:S02]  /*13a0*/  USHF.R.U32.HI UR4, URZ, UR22, UR4 ;  /* 0x00000016ff047299 */ /* 0x000fc40008011604 */
[----:B------:R-:W-:Y:S01]  /*13b0*/  @UP2 USHF.R.U32.HI UR7, URZ, UR9, UR10 ;  /* 0x00000009ff072299 */ /* 0x000fe2000801160a */
[----:B------:R-:W-:Y:S01]  /*13c0*/  UMOV UR16, UR17 ;  /* 0x0000001100107c82 */ /* 0x000fe20008000000 */
[----:B------:R-:W-:Y:S02]  /*13d0*/  USEL UR4, UR30, UR4, !UP3 ;  /* 0x000000041e047287 */ /* 0x000fe4000d800000 */
[----:B------:R-:W-:Y:S02]  /*13e0*/  @UP2 USHF.R.U32.HI UR6, URZ, UR9, UR16 ;  /* 0x00000009ff062299 */ /* 0x000fe40008011610 */
[----:B------:R-:W-:Y:S02]  /*13f0*/  UIMAD UR7, UR7, UR19, URZ ;  /* 0x00000013070772a4 */ /* 0x000fe4000f8e02ff */
[----:B------:R-:W-:Y:S02]  /*1400*/  UIMAD UR12, UR6, UR19, URZ ;  /* 0x00000013060c72a4 */ /* 0x000fe4000f8e02ff */
[----:B------:R-:W-:-:S02]  /*1410*/  UISETP.GE.AND UP0, UPT, UR4, UR7, UPT ;  /* 0x000000070400728c */ /* 0x000fc4000bf06270 */
[----:B------:R-:W-:Y:S02]  /*1420*/  UIMAD.WIDE.U32 UR10, UR4, UR8, URZ ;  /* 0x00000008040a72a5 */ /* 0x000fe4000f8e00ff */
[----:B------:R-:W-:Y:S02]  /*1430*/  UISETP.GE.OR UP0, UPT, UR5, UR12, UP0 ;  /* 0x0000000c0500728c */ /* 0x000fe40008706670 */
[----:B------:R-:W-:Y:S02]  /*1440*/  UIMAD.WIDE.U32 UR12, UR5, UR8, URZ ;  /* 0x00000008050c72a5 */ /* 0x000fe4000f8e00ff */
[----:B------:R-:W-:Y:S01]  /*1450*/  UIADD3 UR10, UPT, UPT, -UR4, URZ, URZ ;  /* 0x000000ff040a7290 */ /* 0x000fe2000fffe1ff */
[----:B------:R-:W-:Y:S01]  /*1460*/  UMOV UR8, UR11 ;  /* 0x0000000b00087c82 */ /* 0x000fe20008000000 */
[----:B------:R-:W-:Y:S02]  /*1470*/  UIADD3 UR11, UPT, UPT, -UR5, URZ, URZ ;  /* 0x000000ff050b7290 */ /* 0x000fe4000fffe1ff */
[----:B------:R-:W-:-:S03]  /*1480*/  USHF.R.U32.HI UR8, URZ, UR9, UR8 ;  /* 0x00000009ff087299 */ /* 0x000fc60008011608 */
[----:B------:R-:W-:Y:S01]  /*1490*/  @!UP0 UMOV UR7, UR13 ;  /* 0x0000000d00078c82 */ /* 0x000fe20008000000 */
[----:B------:R-:W-:Y:S02]  /*14a0*/  UIMAD UR30, UR14, UR10, UR30 ;  /* 0x0000000a0e1e72a4 */ /* 0x000fe4000f8e021e */
[----:B------:R-:W-:Y:S02]  /*14b0*/  USEL UR8, UR4, UR8, !UP2 ;  /* 0x0000000804087287 */ /* 0x000fe4000d000000 */
[----:B------:R-:W-:Y:S02]  /*14c0*/  @!UP0 USHF.R.U32.HI UR7, URZ, UR9, UR7 ;  /* 0x00000009ff078299 */ /* 0x000fe40008011607 */
[----:B------:R-:W-:Y:S02]  /*14d0*/  UIADD3 UR9, UPT, UPT, -UR8, URZ, URZ ;  /* 0x000000ff08097290 */ /* 0x000fe4000fffe1ff */
[----:B------:R-:W-:Y:S02]  /*14e0*/  @!UP0 USEL UR7, UR5, UR7, !UP2 ;  /* 0x0000000705078287 */ /* 0x000fe4000d000000 */
[----:B------:R-:W-:-:S02]  /*14f0*/  UIMAD UR9, UR19, UR9, UR4 ;  /* 0x00000009130972a4 */ /* 0x000fc4000f8e0204 */
[----:B------:R-:W-:Y:S02]  /*1500*/  @!UP0 UIADD3 UR8, UPT, UPT, UR8, -UR7, URZ ;  /* 0x8000000708088290 */ /* 0x000fe4000fffe0ff */
[----:B------:R-:W-:Y:S02]  /*1510*/  @!UP0 UIMAD UR6, UR9, UR6, UR7 ;  /* 0x00000006090682a4 */ /* 0x000fe4000f8e0207 */
[----:B------:R-:W-:Y:S02]  /*1520*/  @!UP0 UIMAD UR4, UR8, UR19, UR5 ;  /* 0x00000013080482a4 */ /* 0x000fe4000f8e0205 */
[----:B------:R-:W-:Y:S02]  /*1530*/  UIMAD UR31, UR20, UR11, UR31 ;  /* 0x0000000b141f72a4 */ /* 0x000fe4000f8e021f */
[----:B------:R-:W-:Y:S01]  /*1540*/  UIMAD UR30, UR4, UR14, UR30 ;  /* 0x0000000e041e72a4 */ /* 0x000fe2000f8e021e */
[----:B------:R-:W-:Y:S02]  /*1550*/  @!UP0 UMOV UR5, UR6 ;  /* 0x0000000600058c82 */ /* 0x000fe40008000000 */
[----:B------:R-:W-:-:S12]  /*1560*/  UIMAD UR31, UR5, UR20, UR31 ;  /* 0x00000014051f72a4 */ /* 0x000fd8000f8e021f */
.L_x_18:
[----:B------:R-:W-:Y:S02]  /*1570*/  UISETP.NE.AND UP2, UPT, UR23, 0x1, UPT ;  /* 0x000000011700788c */ /* 0x000fe4000bf45270 */
[----:B------:R-:W-:Y:S02]  /*1580*/  ULOP3.LUT UR21, UR21, 0xffff, URZ, 0xc0, !UPT ;  /* 0x0000ffff15157892 */ /* 0x000fe4000f8ec0ff */
[----:B------:R-:W-:Y:S02]  /*1590*/  UISETP.NE.AND UP0, UPT, UR18, 0x2, UPT ;  /* 0x000000021200788c */ /* 0x000fe4000bf05270 */
[----:B------:R-:W-:Y:S02]  /*15a0*/  ULOP3.LUT UR24, UR24, 0x800, URZ, 0xc0, !UPT ;  /* 0x0000080018187892 */ /* 0x000fe4000f8ec0ff */
[----:B------:R-:W-:Y:S02]  /*15b0*/  ULOP3.LUT UR46, UR46, 0x40, URZ, 0xc0, !UPT ;  /* 0x000000402e2e7892 */ /* 0x000fe4000f8ec0ff */
[----:B------:R-:W-:Y:S01]  /*15c0*/  USHF.L.U32 UR21, UR25, UR21, URZ ;  /* 0x0000001519157299 */ /* 0x000fe200080006ff */
[----:B------:R-:W-:Y:S11]  /*15d0*/  BRA.U UP2, `(.L_x_19) ;  /* 0x0000000102407547 */ /* 0x000ff6000b800000 */
[----:B------:R-:W2:Y:S01]  /*15e0*/  LDCU.128 UR8, c[0x0][0xb10] ;  /* 0x00016200ff0877ac */ /* 0x000ea20008000c00 */
[----:B------:R-:W3:Y:S01]  /*15f0*/  LDCU UR12, c[0x0][0xb0c] ;  /* 0x00016180ff0c77ac */ /* 0x000ee20008000800 */
[----:B------:R-:W4:Y:S01]  /*1600*/  LDCU UR13, c[0x0][0xb20] ;  /* 0x00016400ff0d77ac */ /* 0x000f220008000800 */
[----:B--2---:R-:W-:Y:S02]  /*1610*/  UIMAD.WIDE.U32 UR4, UR31, UR8, URZ ;  /* 0x000000081f0472a5 */ /* 0x004fe4000f8e00ff */
[----:B------:R-:W-:Y:S02]  /*1620*/  UIMAD.WIDE.U32 UR6, UR30, UR11, URZ ;  /* 0x0000000b1e0672a5 */ /* 0x000fe4000f8e00ff */
[----:B---3--:R-:W-:Y:S02]  /*1630*/  UISETP.NE.AND UP2, UPT, UR12, 0x1, UPT ;  /* 0x000000010c00788c */ /* 0x008fe4000bf45270 */
[----:B------:R-:W-:-:S03]  /*1640*/  USHF.R.U32.HI UR5, URZ, UR9, UR5 ;  /* 0x00000009ff057299 */ /* 0x000fc60008011605 */
[----:B------:R-:W-:Y:S01]  /*1650*/  UMOV UR4, UR7 ;  /* 0x0000000700047c82 */ /* 0x000fe20008000000 */
[----:B------:R-:W-:Y:S02]  /*1660*/  USEL UR5, UR31, UR5, !UP2 ;  /* 0x000000051f057287 */ /* 0x000fe4000d000000 */
[----:B------:R-:W-:Y:S02]  /*1670*/  UISETP.NE.AND UP2, UPT, UR10, 0x1, UPT ;  /* 0x000000010a00788c */ /* 0x000fe4000bf45270 */
[----:B----4-:R-:W-:-:S04]  /*1680*/  USHF.R.U32.HI UR4, URZ, UR13, UR4 ;  /* 0x0000000dff047299 */ /* 0x010fc80008011604 */
[----:B------:R-:W-:-:S04]  /*1690*/  USEL UR4, UR30, UR4, !UP2 ;  /* 0x000000041e047287 */ /* 0x000fc8000d000000 */
[----:B------:R-:W-:Y:S02]  /*16a0*/  UIADD3 UR6, UPT, UPT, UR5, -UR4, URZ ;  /* 0x8000000405067290 */ /* 0x000fe4000fffe0ff */
[----:B------:R-:W-:Y:S02]  /*16b0*/  UIADD3 UR4, UPT, UPT, -UR5, UR4, URZ ;  /* 0x0000000405047290 */ /* 0x000fe4000fffe1ff */
[----:B------:R-:W-:Y:S02]  /*16c0*/  UIMAD UR30, UR6, UR10, UR30 ;  /* 0x0000000a061e72a4 */ /* 0x000fe4000f8e021e */
[----:B------:R-:W-:-:S12]  /*16d0*/  UIMAD UR31, UR4, UR12, UR31 ;  /* 0x0000000c041f72a4 */ /* 0x000fd8000f8e021f */
.L_x_19:
[----:B------:R-:W-:Y:S05]  /*16e0*/  BRA.U !UP6, `(.L_x_20) ;  /* 0x000000010e0c7547 */ /* 0x000fea000b800000 */
[----:B------:R-:W-:Y:S01]  /*16f0*/  UCGABAR_WAIT ;  /* 0x0000000000007dc7 */ /* 0x000fe20008000000 */
[----:B------:R-:W-:Y:S01]  /*1700*/  CCTL.IVALL ;  /* 0x00000000ff00798f */ /* 0x000fe20002000000 */
[----:B------:R-:W-:Y:S05]  /*1710*/  BRA `(.L_x_21) ;  /* 0x0000000000047947 */ /* 0x000fea0003800000 */
.L_x_20:
[----:B------:R-:W-:Y:S06]  /*1720*/  BAR.SYNC.DEFER_BLOCKING 0x0 ;  /* 0x0000000000007b1d */ /* 0x000fec0000010000 */
.L_x_21:
[----:B------:R-:W-:Y:S05]  /*1730*/  BRA.U UP0, `(.L_x_22) ;  /* 0x0000001100987547 */ /* 0x000fea000b800000 */
[----:B------:R-:W2:Y:S01]  /*1740*/  LDCU UR6, c[0x0][0x38c] ;  /* 0x00007180ff0677ac */ /* 0x000ea20008000800 */
[----:B------:R-:W-:Y:S01]  /*1750*/  PLOP3.LUT P1, PT, PT, PT, UP4, 0x80, 0x8 ;  /* 0x000000000008781c */ /* 0x000fe20003f2f048 */
[----:B------:R-:W-:Y:S01]  /*1760*/  IMAD.MOV.U32 R12, RZ, RZ, 0x1 ;  /* 0x00000001ff0c7424 */ /* 0x000fe200078e00ff */
[----:B------:R-:W-:Y:S02]  /*1770*/  ISETP.NE.AND P2, PT, R0, RZ, P3 ;  /* 0x000000ff0000720c */ /* 0x000fe40001f45270 */
[----:B------:R-:W-:Y:S02]  /*1780*/  CS2R R10, SRZ ;  /* 0x00000000000a7805 */ /* 0x000fe4000001ff00 */
[----:B------:R-:W-:Y:S01]  /*1790*/  PLOP3.LUT P1, PT, P1, PT, PT, 0x8, 0x80 ;  /* 0x000000000080781c */ /* 0x000fe20000f2e170 */
[----:B------:R-:W-:Y:S01]  /*17a0*/  IMAD.MOV.U32 R9, RZ, RZ, RZ ;  /* 0x000000ffff097224 */ /* 0x000fe200078e00ff */
[----:B------:R-:W3:Y:S01]  /*17b0*/  LDCU UR39, c[0x0][0x370] ;  /* 0x00006e00ff2777ac */ /* 0x000ee20008000800 */
[----:B------:R-:W-:Y:S01]  /*17c0*/  IMAD.MOV.U32 R8, RZ, RZ, 0x1 ;  /* 0x00000001ff087424 */ /* 0x000fe200078e00ff */
[----:B------:R-:W4:Y:S01]  /*17d0*/  LDCU.64 UR26, c[0x0][0x348] ;  /* 0x00006900ff1a77ac */ /* 0x000f220008000a00 */
[----:B------:R-:W-:Y:S01]  /*17e0*/  ULEA.HI UR43, UR24, UR46, URZ, 0x1a ;  /* 0x0000002e182b7291 */ /* 0x000fe2000f8fd0ff */
[----:B------:R-:W1:Y:S01]  /*17f0*/  LDCU UR38, c[0x0][0x374] ;  /* 0x00006e80ff2677ac */ /* 0x000e620008000800 */
[----:B--2---:R-:W-:-:S02]  /*1800*/  UIADD3 UR5, UPT, UPT, UR6, 0x3f, URZ ;  /* 0x0000003f06057890 */ /* 0x004fc4000fffe0ff */
[----:B------:R-:W-:Y:S02]  /*1810*/  UIADD3 UR48, UPT, UPT, UR6, 0x7e, URZ ;  /* 0x0000007e06307890 */ /* 0x000fe4000fffe0ff */
[----:B------:R-:W-:-:S04]  /*1820*/  USHF.R.S32.HI UR4, URZ, 0x1f, UR5 ;  /* 0x0000001fff047899 */ /* 0x000fc80008011405 */
[----:B------:R-:W-:Y:S02]  /*1830*/  ULEA.HI UR4, UR4, UR5, URZ, 0x6 ;  /* 0x0000000504047291 */ /* 0x000fe4000f8f30ff */
[----:B------:R-:W-:Y:S02]  /*1840*/  UIADD3 UR5, UPT, UPT, UR6, -0x1, URZ ;  /* 0xffffffff06057890 */ /* 0x000fe4000fffe0ff */
[----:B------:R-:W-:Y:S02]  /*1850*/  USHF.R.S32.HI UR41, URZ, 0x6, UR4 ;  /* 0x00000006ff297899 */ /* 0x000fe40008011404 */
[----:B------:R-:W-:Y:S02]  /*1860*/  UISETP.GE.U32.AND UP1, UPT, UR5, -0x7f, UPT ;  /* 0xffffff810500788c */ /* 0x000fe4000bf26070 */
[----:B------:R-:W-:Y:S01]  /*1870*/  UISETP.LT.U32.AND UP0, UPT, UR41, 0x2, UPT ;  /* 0x000000022900788c */ /* 0x000fe2000bf01070 */
[----:B------:R-:W-:-:S03]  /*1880*/  UMOV UR5, URZ ;  /* 0x000000ff00057c82 */ /* 0x000fc60008000000 */
[----:B------:R-:W-:Y:S02]  /*1890*/  USEL UR40, UR41, 0x2, UP0 ;  /* 0x0000000229287887 */ /* 0x000fe40008000000 */
[----:B------:R-:W-:Y:S02]  /*18a0*/  UISETP.NE.AND UP0, UPT, UR18, URZ, UPT ;  /* 0x000000ff1200728c */ /* 0x000fe4000bf05270 */
[----:B------:R-:W-:Y:S02]  /*18b0*/  UIADD3 UR4, UPT, UPT, UR40, -0x1, URZ ;  /* 0xffffffff28047890 */ /* 0x000fe4000fffe0ff */
[----:B------:R-:W-:Y:S02]  /*18c0*/  @UP1 UIADD3 UR4, UPT, UPT, UR40, URZ, URZ ;  /* 0x000000ff28041290 */ /* 0x000fe4000fffe0ff */
[----:B------:R-:W-:Y:S02]  /*18d0*/  USEL UR25, UR55, 0x2, UP0 ;  /* 0x0000000237197887 */ /* 0x000fe40008000000 */
[----:B------:R-:W-:-:S02]  /*18e0*/  UIADD3 UR44, UPT, UPT, UR41, -UR40, URZ ;  /* 0x80000028292c7290 */ /* 0x000fc4000fffe0ff */
[----:B------:R-:W-:Y:S02]  /*18f0*/  UIADD3 UR28, UPT, UPT, UR4, 0x1, URZ ;  /* 0x00000001041c7890 */ /* 0x000fe4000fffe0ff */
[----:B-1-34-:R-:W-:-:S12]  /*1900*/  UIADD3 UR42, UPT, UPT, -UR4, URZ, URZ ;  /* 0x000000ff042a7290 */ /* 0x01afd8000fffe1ff */
.L_x_42:
[----:B------:R-:W-:Y:S01]  /*1910*/  UISETP.NE.AND UP0, UPT, UR47, URZ, UPT ;  /* 0x000000ff2f00728c */ /* 0x000fe2000bf05270 */
[----:B------:R-:W1:Y:S08]  /*1920*/  S2UR UR47, SR_CgaCtaId ;  /* 0x00000000002f79c3 */ /* 0x000e700000008800 */
[----:B------:R-:W-:Y:S05]  /*1930*/  BRA.U UP0, `(.L_x_23) ;  /* 0x0000000100347547 */ /* 0x000fea000b800000 */
[----:B------:R-:W2:Y:S01]  /*1940*/  S2R R0, SR_CgaCtaId ;  /* 0x0000000000007919 */ /* 0x000ea20000008800 */
[----:B------:R-:W-:-:S04]  /*1950*/  MOV R2, 0x400 ;  /* 0x0000040000027802 */ /* 0x000fc80000000f00 */
[----:B--2---:R-:W-:Y:S02]  /*1960*/  LEA R0, R0, R2, 0x18 ;  /* 0x0000000200007211 */ /* 0x004fe400078ec0ff */
[----:B------:R-:W-:-:S03]  /*1970*/  SHF.L.U32 R2, R8, 0x1f, RZ ;  /* 0x0000001f08027819 */ /* 0x000fc600000006ff */
[----:B------:R-:W-:-:S04]  /*1980*/  IMAD R0, R9, 0x8, R0 ;  /* 0x0000000809007824 */ /* 0x000fc800078e0200 */
[----:B------:R-:W2:Y:S02]  /*1990*/  SYNCS.PHASECHK.TRANS64.TRYWAIT P0, [R0+URZ+0xe0], R2 ;  /* 0x0000e002000075a7 */ /* 0x000ea400080011ff */
[----:B--2---:R-:W-:Y:S05]  /*19a0*/  @!P0 BRA `(.L_x_24) ;  /* 0x0000007000d88947 */ /* 0x004fea0003800000 */
.L_x_147:
[----:B------:R-:W-:Y:S01]  /*19b0*/  VIADD R9, R9, 0x1 ;  /* 0x0000000109097836 */ /* 0x000fe20000000000 */
[----:B------:R2:W-:Y:S04]  /*19c0*/  SYNCS.ARRIVE.TRANS64.A1T0 RZ, [R0+URZ+0xd0], RZ ;  /* 0x0000d0ff00ff79a7 */ /* 0x0005e800081000ff */
[----:B------:R-:W-:-:S04]  /*19d0*/  ISETP.NE.AND P0, PT, R9, 0x2, PT ;  /* 0x000000020900780c */ /* 0x000fc80003f05270 */
[----:B------:R-:W-:Y:S02]  /*19e0*/  SEL R9, R9, RZ, P0 ;  /* 0x000000ff09097207 */ /* 0x000fe40000000000 */
[----:B--2---:R-:W-:-:S04]  /*19f0*/  SEL R0, RZ, 0x1, P0 ;  /* 0x00000001ff007807 */ /* 0x004fc80000000000 */
[----:B------:R-:W-:-:S07]  /*1a00*/  LOP3.LUT R8, R8, R0, RZ, 0x3c, !PT ;  /* 0x0000000008087212 */ /* 0x000fce00078e3cff */
.L_x_23:
[----:B------:R-:W-:Y:S01]  /*1a10*/  UMOV UR6, 0x400 ;  /* 0x0000040000067882 */ /* 0x000fe20000000000 */
[----:B------:R-:W-:Y:S01]  /*1a20*/  UISETP.GE.U32.AND UP0, UPT, UR48, 0x7f, UPT ;  /* 0x0000007f3000788c */ /* 0x000fe2000bf06070 */
[----:B------:R-:W-:Y:S01]  /*1a30*/  SHF.L.U32 R0, R12, 0x1f, RZ ;  /* 0x0000001f0c007819 */ /* 0x000fe200000006ff */
[----:B-1----:R-:W-:Y:S02]  /*1a40*/  ULEA UR6, UR47, UR6, 0x18 ;  /* 0x000000062f067291 */ /* 0x002fe4000f8ec0ff */
[----:B------:R-:W-:Y:S02]  /*1a50*/  ULEA UR11, UR30, UR43, 0x7 ;  /* 0x0000002b1e0b7291 */ /* 0x000fe4000f8e38ff */
[----:B------:R-:W-:Y:S01]  /*1a60*/  ULEA UR4, UR5, UR6, 0x3 ;  /* 0x0000000605047291 */ /* 0x000fe2000f8e18ff */
[----:B------:R-:W-:-:S08]  /*1a70*/  UMOV UR7, URZ ;  /* 0x000000ff00077c82 */ /* 0x000fd00008000000 */
[----:B------:R1:W2:Y:S01]  /*1a80*/  SYNCS.PHASECHK.TRANS64.TRYWAIT P0, [UR4+0x10], R0 ;  /* 0x00001000ff0075a7 */ /* 0x0002a20008001104 */
[----:B------:R-:W-:-:S04]  /*1a90*/  ULEA.HI UR4, UR31, UR31, URZ, 0x1 ;  /* 0x0000001f1f047291 */ /* 0x000fc8000f8f08ff */
[----:B------:R-:W-:-:S04]  /*1aa0*/  USHF.L.U32 UR4, UR4, 0x6, URZ ;  /* 0x0000000604047899 */ /* 0x000fc800080006ff */
[----:B------:R-:W-:Y:S01]  /*1ab0*/  ULOP3.LUT UR34, UR46, 0xffffff80, UR4, 0xf8, !UPT ;  /* 0xffffff802e227892 */ /* 0x000fe2000f8ef804 */
[----:B------:R-:W-:Y:S11]  /*1ac0*/  BRA.U !UP0, `(.L_x_25) ;  /* 0x0000000108c87547 */ /* 0x000ff6000b800000 */
[----:B------:R-:W-:Y:S01]  /*1ad0*/  UMOV UR13, UR42 ;  /* 0x0000002a000d7c82 */ /* 0x000fe20008000000 */
[----:B------:R-:W-:Y:S01]  /*1ae0*/  UMOV UR4, UR5 ;  /* 0x0000000500047c82 */ /* 0x000fe20008000000 */
[----:B------:R-:W-:-:S05]  /*1af0*/  UMOV UR35, URZ ;  /* 0x000000ff00237c82 */ /* 0x000fca0008000000 */
.L_x_31:
[----:B------:R-:W-:Y:S01]  /*1b00*/  ULEA UR33, UR4, UR6, 0x3 ;  /* 0x0000000604217291 */ /* 0x000fe2000f8e18ff */
[----:B------:R-:W-:Y:S01]  /*1b10*/  @P3 MOV R2, 0x8000 ;  /* 0x0000800000023802 */ /* 0x000fe20000000f00 */
[----:B--234-:R-:W-:Y:S10]  /*1b20*/  @P0 BRA `(.L_x_26) ;  /* 0x00000000000c0947 */ /* 0x01cff40003800000 */
[----:B------:R-:W-:-:S04]  /*1b30*/  SHF.L.U32 R3, R12, 0x1f, RZ ;  /* 0x0000001f0c037819 */ /* 0x000fc800000006ff */
[----:B------:R-:W2:Y:S02]  /*1b40*/  SYNCS.PHASECHK.TRANS64.TRYWAIT P0, [UR33+0x10], R3 ;  /* 0x00001003ff0075a7 */ /* 0x000ea40008001121 */
[----:B--2---:R-:W-:Y:S05]  /*1b50*/  @!P0 BRA `(.L_x_27) ;  /* 0x0000007000808947 */ /* 0x004fea0003800000 */
.L_x_26:
[----:B------:R2:W-:Y:S01]  /*1b60*/  @P3 SYNCS.ARRIVE.TRANS64 RZ, [UR33], R2 ;  /* 0x00000002ffff39a7 */ /* 0x0005e20008000021 */
[----:B------:R-:W-:Y:S02]  /*1b70*/  ULOP3.LUT UR5, UR25, 0x2, URZ, 0xfc, !UPT ;  /* 0x0000000219057892 */ /* 0x000fe4000f8efcff */
[----:B------:R-:W-:Y:S02]  /*1b80*/  UIADD3 UR13, UPT, UPT, UR13, 0x1, URZ ;  /* 0x000000010d0d7890 */ /* 0x000fe4000fffe0ff */
[----:B------:R-:W-:Y:S02]  /*1b90*/  UISETP.NE.AND UP0, UPT, UR5, 0x2, UPT ;  /* 0x000000020500788c */ /* 0x000fe4000bf05270 */
[----:B------:R-:W-:-:S07]  /*1ba0*/  UISETP.NE.AND UP2, UPT, UR13, 0x1, UPT ;  /* 0x000000010d00788c */ /* 0x000fce000bf45270 */
[----:B------:R-:W-:Y:S05]  /*1bb0*/  BRA.U UP0, `(.L_x_28) ;  /* 0x0000000100047547 */ /* 0x000fea000b800000 */
[----:B------:R-:W-:Y:S05]  /*1bc0*/  BPT.TRAP 0x1 ;  /* 0x000000040000795c */ /* 0x000fea0000300000 */
.L_x_28:
[----:B------:R-:W-:Y:S04]  /*1bd0*/  BSSY.RECONVERGENT B0, `(.L_x_29) ;  /* 0x0000003000007945 */ /* 0x000fe80003800200 */
[----:B------:R-:W-:Y:S05]  /*1be0*/  @!P2 BRA `(.L_x_30) ;  /* 0x000000000004a947 */ /* 0x000fea0003800000 */
[----:B------:R-:W-:Y:S05]  /*1bf0*/  BPT.TRAP 0x1 ;  /* 0x000000040000795c */ /* 0x000fea0000300000 */
.L_x_30:
[----:B------:R-:W-:Y:S05]  /*1c00*/  BSYNC.RECONVERGENT B0 ;  /* 0x0000000000007941 */ /* 0x000fea0003800200 */
.L_x_29:
[----:B------:R-:W-:Y:S02]  /*1c10*/  UIADD3 UR5, UPT, UPT, UR4, 0x1, URZ ;  /* 0x0000000104057890 */ /* 0x000fe4000fffe0ff */
[----:B------:R-:W-:Y:S02]  /*1c20*/  ULEA UR32, UR4, UR6, 0xd ;  /* 0x0000000604207291 */ /* 0x000fe4000f8e68ff */
[----:B------:R-:W-:Y:S02]  /*1c30*/  UISETP.NE.AND UP0, UPT, UR5, 0x2, UPT ;  /* 0x000000020500788c */ /* 0x000fe4000bf05270 */
[----:B------:R-:W-:Y:S02]  /*1c40*/  ULEA UR4, UR4, UR24, 0xc ;  /* 0x0000001804047291 */ /* 0x000fe4000f8e60ff */
[----:B------:R-:W-:Y:S02]  /*1c50*/  USEL UR8, URZ, 0x1, UP0 ;  /* 0x00000001ff087887 */ /* 0x000fe40008000000 */
[----:B------:R-:W-:-:S02]  /*1c60*/  USEL UR5, UR5, URZ, UP0 ;  /* 0x000000ff05057287 */ /* 0x000fc40008000000 */
[----:B------:R-:W-:Y:S02]  /*1c70*/  UIADD3 UR16, UP1, UPT, UR26, 0x80, URZ ;  /* 0x000000801a107890 */ /* 0x000fe4000ff3e0ff */
[----:B------:R-:W-:Y:S01]  /*1c80*/  ULEA UR4, UR4, UR6, 0x1 ;  /* 0x0000000604047291 */ /* 0x000fe2000f8e08ff */
[----:B------:R-:W-:Y:S01]  /*1c90*/  LOP3.LUT R12, R12, UR8, RZ, 0x3c, !PT ;  /* 0x000000080c0c7c12 */ /* 0x000fe2000f8e3cff */
[----:B------:R-:W-:Y:S02]  /*1ca0*/  UIADD3 UR14, UP0, UPT, UR26, 0x180, URZ ;  /* 0x000001801a0e7890 */ /* 0x000fe4000ff1e0ff */
[----:B------:R-:W-:Y:S01]  /*1cb0*/  ULEA UR7, UR5, UR6, 0x3 ;  /* 0x0000000605077291 */ /* 0x000fe2000f8e18ff */
[----:B-1----:R-:W-:Y:S01]  /*1cc0*/  SHF.L.U32 R0, R12, 0x1f, RZ ;  /* 0x0000001f0c007819 */ /* 0x002fe200000006ff */
[----:B------:R-:W-:Y:S02]  /*1cd0*/  ULOP3.LUT UR33, UR33, 0xfefffff8, URZ, 0xc0, !UPT ;  /* 0xfefffff821217892 */ /* 0x000fe4000f8ec0ff */
[----:B------:R-:W-:-:S02]  /*1ce0*/  UIADD3.X UR17, UPT, UPT, URZ, UR27, URZ, UP1, !UPT ;  /* 0x0000001bff117290 */ /* 0x000fc40008ffe4ff */
[----:B------:R-:W-:Y:S02]  /*1cf0*/  UIADD3 UR32, UPT, UPT, UR32, 0x4300, URZ ;  /* 0x0000430020207890 */ /* 0x000fe4000fffe0ff */
[----:B------:R-:W-:Y:S01]  /*1d00*/  UIADD3 UR8, UPT, UPT, UR4, 0x8300, URZ ;  /* 0x0000830004087890 */ /* 0x000fe2000fffe0ff */
[----:B------:R3:W4:Y:S01]  /*1d10*/  SYNCS.PHASECHK.TRANS64.TRYWAIT P0, [UR7+0x10], R0 ;  /* 0x00001000ff0075a7 */ /* 0x0007220008001107 */
[----:B------:R-:W-:Y:S02]  /*1d20*/  UIADD3.X UR15, UPT, UPT, URZ, UR27, URZ, UP0, !UPT ;  /* 0x0000001bff0f7290 */ /* 0x000fe400087fe4ff */
[----:B------:R-:W-:Y:S01]  /*1d30*/  UPRMT UR4, URZ, 0x5410, UR21 ;  /* 0x00005410ff047896 */ /* 0x000fe20008000015 */
[----:B------:R-:W-:Y:S01]  /*1d40*/  UMOV UR18, 0x0 ;  /* 0x0000000000127882 */ /* 0x000fe20000000000 */
[----:B------:R-:W-:Y:S01]  /*1d50*/  UMOV UR19, 0x10000000 ;  /* 0x1000000000137882 */ /* 0x000fe20000000000 */
[----:B------:R-:W-:Y:S01]  /*1d60*/  UMOV UR10, UR35 ;  /* 0x00000023000a7c82 */ /* 0x000fe20008000000 */
[----:B------:R-:W-:Y:S01]  /*1d70*/  UMOV UR12, UR36 ;  /* 0x00000024000c7c82 */ /* 0x000fe20008000000 */
[----:B------:R-:W-:Y:S01]  /*1d80*/  UMOV UR9, UR33 ;  /* 0x0000002100097c82 */ /* 0x000fe20008000000 */
[----:B------:R1:W-:Y:S01]  /*1d90*/  UTMALDG.3D.2CTA [UR32], [UR16], desc[UR18] ;  /* 0x00001220100075b4 */ /* 0x0003e20008211000 */
[----:B------:R-:W-:-:S02]  /*1da0*/  UMOV UR7, UR28 ;  /* 0x0000001c00077c82 */ /* 0x000fc40008000000 */
[----:B------:R2:W-:Y:S01]  /*1db0*/  UTMALDG.3D.MULTICAST.2CTA [UR8], [UR14], UR4, desc[UR18] ;  /* 0x000012080e0073b4 */ /* 0x0005e20008211804 */
[----:B-1----:R-:W-:Y:S01]  /*1dc0*/  UIADD3 UR35, UPT, UPT, UR35, 0x40, URZ ;  /* 0x0000004023237890 */ /* 0x002fe2000fffe0ff */
[----:B--2---:R-:W-:Y:S01]  /*1dd0*/  UMOV UR4, UR5 ;  /* 0x0000000500047c82 */ /* 0x004fe20008000000 */
[----:B------:R-:W-:Y:S10]  /*1de0*/  BRA.U UP2, `(.L_x_31) ;  /* 0xfffffffd02447547 */ /* 0x000ff4000b83ffff */
.L_x_25:
[----:B------:R-:W-:Y:S01]  /*1df0*/  ULEA UR4, UR5, UR6, 0x3 ;  /* 0x0000000605047291 */ /* 0x000fe2000f8e18ff */
[----:B-1-3--:R-:W-:Y:S01]  /*1e00*/  SHF.L.U32 R0, R12, 0x1f, RZ ;  /* 0x0000001f0c007819 */ /* 0x00afe200000006ff */
[----:B------:R-:W-:Y:S01]  /*1e10*/  @!P1 SYNCS.ARRIVE.TRANS64.A1T0 RZ, [UR6+0x68], RZ ;  /* 0x000068ffffff99a7 */ /* 0x000fe20008100006 */
[----:B------:R-:W-:-:S06]  /*1e20*/  UISETP.GT.AND UP0, UPT, UR41, UR40, UPT ;  /* 0x000000282900728c */ /* 0x000fcc000bf04270 */
[----:B--2-4-:R1:W2:Y:S03]  /*1e30*/  SYNCS.PHASECHK.TRANS64.TRYWAIT P0, [UR4+0x10], R0 ;  /* 0x00001000ff0075a7 */ /* 0x0142a60008001104 */
[----:B------:R-:W-:Y:S05]  /*1e40*/  BRA.U !UP0, `(.L_x_32) ;  /* 0x0000000108c87547 */ /* 0x000fea000b800000 */
[----:B------:R-:W-:Y:S01]  /*1e50*/  UIADD3 UR13, UPT, UPT, UR44, UR7, URZ ;  /* 0x000000072c0d7290 */ /* 0x000fe2000fffe0ff */
[----:B------:R-:W-:-:S11]  /*1e60*/  UMOV UR4, UR5 ;  /* 0x0000000500047c82 */ /* 0x000fd60008000000 */
.L_x_38:
[----:B------:R-:W-:Y:S01]  /*1e70*/  ULEA UR17, UR4, UR6, 0x3 ;  /* 0x0000000604117291 */ /* 0x000fe2000f8e18ff */
[----:B--2---:R-:W-:Y:S01]  /*1e80*/  @P3 MOV R2, 0x8000 ;  /* 0x0000800000023802 */ /* 0x004fe20000000f00 */
[----:B--2-4-:R-:W-:Y:S10]  /*1e90*/  @P0 BRA `(.L_x_33) ;  /* 0x00000000000c0947 */ /* 0x014ff40003800000 */
[----:B------:R-:W-:-:S04]  /*1ea0*/  SHF.L.U32 R3, R12, 0x1f, RZ ;  /* 0x0000001f0c037819 */ /* 0x000fc800000006ff */
[----:B------:R-:W2:Y:S02]  /*1eb0*/  SYNCS.PHASECHK.TRANS64.TRYWAIT P0, [UR17+0x10], R3 ;  /* 0x00001003ff0075a7 */ /* 0x000ea40008001111 */
[----:B--2---:R-:W-:Y:S05]  /*1ec0*/  @!P0 BRA `(.L_x_34) ;  /* 0x0000006c00bc8947 */ /* 0x004fea0003800000 */
.L_x_33:
[----:B------:R2:W-:Y:S01]  /*1ed0*/  @P3 SYNCS.ARRIVE.TRANS64 RZ, [UR17], R2 ;  /* 0x00000002ffff39a7 */ /* 0x0005e20008000011 */
[----:B------:R-:W-:-:S04]  /*1ee0*/  ULOP3.LUT UR5, UR25, 0x2, URZ, 0xfc, !UPT ;  /* 0x0000000219057892 */ /* 0x000fc8000f8efcff */
[----:B------:R-:W-:-:S09]  /*1ef0*/  UISETP.NE.AND UP0, UPT, UR5, 0x2, UPT ;  /* 0x000000020500788c */ /* 0x000fd2000bf05270 */
[----:B------:R-:W-:Y:S05]  /*1f00*/  BRA.U UP0, `(.L_x_35) ;  /* 0x0000000100047547 */ /* 0x000fea000b800000 */
[----:B------:R-:W-:Y:S05]  /*1f10*/  BPT.TRAP 0x1 ;  /* 0x000000040000795c */ /* 0x000fea0000300000 */
.L_x_35:
[----:B------:R-:W-:Y:S04]  /*1f20*/  BSSY.RECONVERGENT B0, `(.L_x_36) ;  /* 0x0000003000007945 */ /* 0x000fe80003800200 */
[----:B------:R-:W-:Y:S05]  /*1f30*/  @!P2 BRA `(.L_x_37) ;  /* 0x000000000004a947 */ /* 0x000fea0003800000 */
[----:B------:R-:W-:Y:S05]  /*1f40*/  BPT.TRAP 0x1 ;  /* 0x000000040000795c */ /* 0x000fea0000300000 */
.L_x_37:
[----:B------:R-:W-:Y:S05]  /*1f50*/  BSYNC.RECONVERGENT B0 ;  /* 0x0000000000007941 */ /* 0x000fea0003800200 */
.L_x_36:
        /* <DEDUP_REMOVED lines=9> */
[----:B------:R-:W-:Y:S02]  /*1ff0*/  USHF.L.U32 UR19, UR7, 0x6, URZ ;  /* 0x0000000607137899 */ /* 0x000fe400080006ff */
[----:B------:R-:W-:Y:S01]  /*2000*/  UIADD3 UR7, UPT, UPT, UR7, 0x1, URZ ;  /* 0x0000000107077890 */ /* 0x000fe2000fffe0ff */
[----:B-1----:R-:W-:Y:S01]  /*2010*/  SHF.L.U32 R0, R12, 0x1f, RZ ;  /* 0x0000001f0c007819 */ /* 0x002fe200000006ff */
[----:B------:R-:W-:Y:S02]  /*2020*/  UIADD3 UR22, UP1, UPT, UR26, 0x80, URZ ;  /* 0x000000801a167890 */ /* 0x000fe4000ff3e0ff */
[----:B------:R-:W-:Y:S01]  /*2030*/  ULEA UR4, UR4, UR6, 0x1 ;  /* 0x0000000604047291 */ /* 0x000fe2000f8e08ff */
[----:B------:R3:W4:Y:S01]  /*2040*/  SYNCS.PHASECHK.TRANS64.TRYWAIT P0, [UR8+0x10], R0 ;  /* 0x00001000ff0075a7 */ /* 0x0007220008001108 */
[----:B------:R-:W-:-:S02]  /*2050*/  UIADD3.X UR15, UPT, UPT, URZ, UR27, URZ, UP0, !UPT ;  /* 0x0000001bff0f7290 */ /* 0x000fc400087fe4ff */
[----:B------:R-:W-:Y:S02]  /*2060*/  UISETP.NE.AND UP0, UPT, UR7, UR13, UPT ;  /* 0x0000000d0700728c */ /* 0x000fe4000bf05270 */
[----:B------:R-:W-:Y:S02]  /*2070*/  ULOP3.LUT UR17, UR17, 0xfefffff8, URZ, 0xc0, !UPT ;  /* 0xfefffff811117892 */ /* 0x000fe4000f8ec0ff */
[----:B------:R-:W-:Y:S02]  /*2080*/  UIADD3 UR16, UPT, UPT, UR16, 0x4300, URZ ;  /* 0x0000430010107890 */ /* 0x000fe4000fffe0ff */
[----:B------:R-:W-:Y:S02]  /*2090*/  UIADD3.X UR23, UPT, UPT, URZ, UR27, URZ, UP1, !UPT ;  /* 0x0000001bff177290 */ /* 0x000fe40008ffe4ff */
[----:B------:R-:W-:Y:S02]  /*20a0*/  UIADD3 UR8, UPT, UPT, UR4, 0x8300, URZ ;  /* 0x0000830004087890 */ /* 0x000fe4000fffe0ff */
[----:B------:R-:W-:Y:S01]  /*20b0*/  UPRMT UR4, URZ, 0x5410, UR21 ;  /* 0x00005410ff047896 */ /* 0x000fe20008000015 */
[----:B------:R-:W-:Y:S01]  /*20c0*/  UMOV UR30, 0x0 ;  /* 0x00000000001e7882 */ /* 0x000fe20000000000 */
[----:B------:R-:W-:Y:S01]  /*20d0*/  UMOV UR31, 0x10000000 ;  /* 0x10000000001f7882 */ /* 0x000fe20000000000 */
[----:B------:R-:W-:Y:S01]  /*20e0*/  UMOV UR18, UR34 ;  /* 0x0000002200127c82 */ /* 0x000fe20008000000 */
[----:B------:R-:W-:Y:S01]  /*20f0*/  UMOV UR20, UR36 ;  /* 0x0000002400147c82 */ /* 0x000fe20008000000 */
[----:B------:R-:W-:Y:S01]  /*2100*/  UMOV UR12, UR36 ;  /* 0x00000024000c7c82 */ /* 0x000fe20008000000 */
[----:B------:R-:W-:Y:S01]  /*2110*/  UMOV UR9, UR17 ;  /* 0x0000001100097c82 */ /* 0x000fe20008000000 */
[----:B------:R-:W-:Y:S01]  /*2120*/  UMOV UR10, UR19 ;  /* 0x00000013000a7c82 */ /* 0x000fe20008000000 */
[----:B------:R-:W-:Y:S01]  /*2130*/  UTMALDG.3D.2CTA [UR16], [UR22], desc[UR30] ;  /* 0x00001e10160075b4 */ /* 0x000fe20008211000 */
[----:B------:R1:W-:Y:S02]  /*2140*/  UTMALDG.3D.MULTICAST.2CTA [UR8], [UR14], UR4, desc[UR30] ;  /* 0x00001e080e0073b4 */ /* 0x0003e40008211804 */
[----:B-1----:R-:W-:Y:S01]  /*2150*/  UMOV UR4, UR5 ;  /* 0x0000000500047c82 */ /* 0x002fe20008000000 */
[----:B---3--:R-:W-:Y:S05]  /*2160*/  BRA.U UP0, `(.L_x_38) ;  /* 0xfffffffd00407547 */ /* 0x008fea000b83ffff */
.L_x_32:
[C---:B------:R-:W-:Y:S01]  /*2170*/  LEA R3, R11.reuse, UR6, 0x3 ;  /* 0x000000060b037c11 */ /* 0x040fe2000f8e18ff */
[----:B------:R-:W-:Y:S01]  /*2180*/  NOP ;  /* 0x0000000000007918 */ /* 0x000fe20000000000 */
[----:B-1----:R-:W-:Y:S02]  /*2190*/  SHF.L.U32 R0, R10, 0x1f, RZ ;  /* 0x0000001f0a007819 */ /* 0x002fe400000006ff */
[----:B------:R-:W-:Y:S02]  /*21a0*/  LEA R4, R11, UR6, 0x4 ;  /* 0x000000060b047c11 */ /* 0x000fe4000f8e20ff */
[----:B--2-4-:R-:W1:Y:S02]  /*21b0*/  SYNCS.PHASECHK.TRANS64.TRYWAIT P0, [R3+URZ+0x70], R0 ;  /* 0x00007000030075a7 */ /* 0x014e6400080011ff */
[----:B-1----:R-:W-:Y:S05]  /*21c0*/  @!P0 BRA `(.L_x_39) ;  /* 0x0000006c00148947 */ /* 0x002fea0003800000 */
.L_x_150:
[----:B------:R-:W2:Y:S01]  /*21d0*/  LDS.128 R4, [R4+0x100] ;  /* 0x0001000004047984 */ /* 0x000ea20000000c00 */
[----:B------:R-:W-:Y:S01]  /*21e0*/  UISETP.GE.AND UP0, UPT, UR45, 0x1, UPT ;  /* 0x000000012d00788c */ /* 0x000fe2000bf06270 */
[----:B------:R-:W-:Y:S01]  /*21f0*/  @!PT LDS RZ, [RZ] ;  /* 0x00000000fffff984 */ /* 0x000fe20000000800 */
[----:B------:R-:W-:Y:S01]  /*2200*/  @!PT LDS RZ, [RZ] ;  /* 0x00000000fffff984 */ /* 0x000fe20000000800 */
[----:B------:R-:W-:Y:S01]  /*2210*/  @!PT LDS RZ, [RZ] ;  /* 0x00000000fffff984 */ /* 0x000fe20000000800 */
[----:B------:R-:W-:Y:S01]  /*2220*/  @!PT LDS RZ, [RZ] ;  /* 0x00000000fffff984 */ /* 0x000fe20000000800 */
[----:B------:R3:W-:Y:S06]  /*2230*/  MEMBAR.ALL.CTA ;  /* 0x0000000000007992 */ /* 0x0007ec0000008000 */
[----:B---3--:R-:W3:Y:S01]  /*2240*/  FENCE.VIEW.ASYNC.S ;  /* 0x00000000000073c6 */ /* 0x008ee20000000000 */
[----:B--2---:R-:W-:-:S13]  /*2250*/  LOP3.LUT P0, RZ, R6, 0x1, RZ, 0xc0, !PT ;  /* 0x0000000106ff7812 */ /* 0x004fda000780c0ff */
[----:B---3--:R-:W-:Y:S01]  /*2260*/  VOTEU.ANY UP1, P0 ;  /* 0x0000000000ff7886 */ /* 0x008fe20000020100 */
[----:B------:R-:W-:-:S13]  /*2270*/  PLOP3.LUT P0, PT, PT, PT, UP1, 0x80, 0x8 ;  /* 0x000000000008781c */ /* 0x000fda0003f0f018 */
[----:B-1----:R-:W-:Y:S02]  /*2280*/  @P0 LOP3.LUT R0, R5, 0xffff, RZ, 0xc0, !PT ;  /* 0x0000ffff05000812 */ /* 0x002fe400078ec0ff */
[----:B------:R-:W-:Y:S02]  /*2290*/  @P0 MOV R2, R4 ;  /* 0x0000000400020202 */ /* 0x000fe40000000f00 */
[----:B------:R-:W-:Y:S01]  /*22a0*/  @P0 R2UR UR7, R0 ;  /* 0x00000000000702ca */ /* 0x000fe200000e0000 */
[----:B------:R-:W-:Y:S01]  /*22b0*/  VIADD R0, R3, 0x80 ;  /* 0x0000008003007836 */ /* 0x000fe20000000000 */
[----:B------:R-:W-:Y:S02]  /*22c0*/  @P0 SHF.R.U32.HI R4, RZ, 0x10, R5 ;  /* 0x00000010ff040819 */ /* 0x000fe40000011605 */
[----:B------:R-:W-:Y:S02]  /*22d0*/  @P0 R2UR UR8, R2 ;  /* 0x00000000020802ca */ /* 0x000fe400000e0000 */
[----:B------:R-:W-:-:S02]  /*22e0*/  PRMT R0, RZ, 0x654, R0 ;  /* 0x00000654ff007816 */ /* 0x000fc40000000000 */
[----:B------:R-:W-:Y:S02]  /*22f0*/  @P0 R2UR UR4, R4 ;  /* 0x00000000040402ca */ /* 0x000fe400000e0000 */
[----:B------:R1:W-:Y:S03]  /*2300*/  SYNCS.ARRIVE.TRANS64.RED.A1T0 RZ, [R0+URZ], RZ ;  /* 0x000000ff00ff79a7 */ /* 0x0003e600081004ff */
[----:B------:R-:W-:-:S04]  /*2310*/  @UP1 UMOV UR29, UR7 ;  /* 0x00000007001d1c82 */ /* 0x000fc80008000000 */
[----:B------:R-:W-:-:S04]  /*2320*/  @UP1 UMOV UR37, UR8 ;  /* 0x0000000800251c82 */ /* 0x000fc80008000000 */
[----:B------:R-:W-:Y:S01]  /*2330*/  @UP1 UMOV UR36, UR4 ;  /* 0x0000000400241c82 */ /* 0x000fe20008000000 */
[----:B------:R-:W-:Y:S05]  /*2340*/  BRA.U !UP0, `(.L_x_40) ;  /* 0x0000000108d47547 */ /* 0x000fea000b800000 */
[----:B------:R-:W2:Y:S01]  /*2350*/  LDCU.128 UR12, c[0x0][0xb10] ;  /* 0x00016200ff0c77ac */ /* 0x000ea20008000c00 */
[----:B------:R-:W3:Y:S01]  /*2360*/  LDCU UR30, c[0x0][0xb20] ;  /* 0x00016400ff1e77ac */ /* 0x000ee20008000800 */
[----:B------:R-:W4:Y:S01]  /*2370*/  LDCU UR20, c[0x0][0xb0c] ;  /* 0x00016180ff1477ac */ /* 0x000f220008000800 */
[----:B------:R-:W1:Y:S01]  /*2380*/  LDCU.64 UR10, c[0x0][0xb28] ;  /* 0x00016500ff0a77ac */ /* 0x000e620008000a00 */
[----:B------:R-:W-:Y:S02]  /*2390*/  UISETP.NE.AND UP3, UPT, UR45, 0x1, UPT ;  /* 0x000000012d00788c */ /* 0x000fe4000bf65270 */
[----:B--2---:R-:W-:Y:S02]  /*23a0*/  UIMAD.WIDE.U32 UR16, UR38, UR15, URZ ;  /* 0x0000000f261072a5 */ /* 0x004fe4000f8e00ff */
[----:B------:R-:W-:Y:S02]  /*23b0*/  UIMAD.WIDE.U32 UR8, UR39, UR12, URZ ;  /* 0x0000000c270872a5 */ /* 0x000fe4000f8e00ff */
[----:B------:R-:W-:-:S02]  /*23c0*/  UISETP.NE.AND UP0, UPT, UR14, 0x1, UPT ;  /* 0x000000010e00788c */ /* 0x000fc4000bf05270 */
[----:B------:R-:W-:Y:S01]  /*23d0*/  UIMAD.WIDE.U32 UR22, UR29, UR15, URZ ;  /* 0x0000000f1d1672a5 */ /* 0x000fe2000f8e00ff */
[----:B------:R-:W-:Y:S02]  /*23e0*/  UMOV UR16, UR17 ;  /* 0x0000001100107c82 */ /* 0x000fe40008000000 */
[----:B------:R-:W-:Y:S01]  /*23f0*/  UMOV UR8, UR9 ;  /* 0x0000000900087c82 */ /* 0x000fe20008000000 */
[----:B---3--:R-:W-:Y:S02]  /*2400*/  USHF.R.U32.HI UR16, URZ, UR30, UR16 ;  /* 0x0000001eff107299 */ /* 0x008fe40008011610 */
[----:B----4-:R-:W-:Y:S02]  /*2410*/  UISETP.NE.AND UP2, UPT, UR20, 0x1, UPT ;  /* 0x000000011400788c */ /* 0x010fe4000bf45270 */
[----:B------:R-:W-:Y:S02]  /*2420*/  USHF.R.U32.HI UR8, URZ, UR13, UR8 ;  /* 0x0000000dff087299 */ /* 0x000fe40008011608 */
[----:B------:R-:W-:-:S02]  /*2430*/  USEL UR7, UR38, UR16, !UP0 ;  /* 0x0000001026077287 */ /* 0x000fc4000c000000 */
[----:B------:R-:W-:Y:S02]  /*2440*/  USEL UR8, UR39, UR8, !UP2 ;  /* 0x0000000827087287 */ /* 0x000fe4000d000000 */
[----:B-1----:R-:W-:Y:S01]  /*2450*/  UIMAD.WIDE.U32 UR16, UR7, UR10, URZ ;  /* 0x0000000a071072a5 */ /* 0x002fe2000f8e00ff */
[----:B------:R-:W-:Y:S01]  /*2460*/  UMOV UR4, UR23 ;  /* 0x0000001700047c82 */ /* 0x000fe20008000000 */
[----:B------:R-:W-:Y:S02]  /*2470*/  UIMAD.WIDE.U32 UR18, UR37, UR12, URZ ;  /* 0x0000000c251272a5 */ /* 0x000fe4000f8e00ff */
[----:B------:R-:W-:-:S03]  /*2480*/  UIMAD.WIDE.U32 UR22, UR8, UR10, URZ ;  /* 0x0000000a081672a5 */ /* 0x000fc6000f8e00ff */
[----:B------:R-:W-:Y:S01]  /*2490*/  UMOV UR16, UR17 ;  /* 0x0000001100107c82 */ /* 0x000fe20008000000 */
[----:B------:R-:W-:Y:S02]  /*24a0*/  USHF.R.U32.HI UR4, URZ, UR30, UR4 ;  /* 0x0000001eff047299 */ /* 0x000fe40008011604 */
[----:B------:R-:W-:Y:S01]  /*24b0*/  @UP3 USHF.R.U32.HI UR7, URZ, UR11, UR16 ;  /* 0x0000000bff073299 */ /* 0x000fe20008011610 */
[----:B------:R-:W-:Y:S01]  /*24c0*/  UMOV UR18, UR19 ;  /* 0x0000001300127c82 */ /* 0x000fe20008000000 */
[----:B------:R-:W-:Y:S01]  /*24d0*/  UMOV UR22, UR23 ;  /* 0x0000001700167c82 */ /* 0x000fe20008000000 */
[----:B------:R-:W-:Y:S02]  /*24e0*/  USHF.R.U32.HI UR13, URZ, UR13, UR18 ;  /* 0x0000000dff0d7299 */ /* 0x000fe40008011612 */
[----:B------:R-:W-:Y:S02]  /*24f0*/  USEL UR4, UR29, UR4, !UP0 ;  /* 0x000000041d047287 */ /* 0x000fe4000c000000 */
[----:B------:R-:W-:-:S02]  /*2500*/  @UP3 USHF.R.U32.HI UR8, URZ, UR11, UR22 ;  /* 0x0000000bff083299 */ /* 0x000fc40008011616 */
[----:B------:R-:W-:Y:S02]  /*2510*/  UIMAD UR9, UR45, UR7, URZ ;  /* 0x000000072d0972a4 */ /* 0x000fe4000f8e02ff */
[----:B------:R-:W-:Y:S02]  /*2520*/  USEL UR7, UR37, UR13, !UP2 ;  /* 0x0000000d25077287 */ /* 0x000fe4000d000000 */
[----:B------:R-:W-:Y:S02]  /*2530*/  UIMAD UR12, UR45, UR8, URZ ;  /* 0x000000082d0c72a4 */ /* 0x000fe4000f8e02ff */
[----:B------:R-:W-:Y:S02]  /*2540*/  UISETP.GE.AND UP0, UPT, UR4, UR9, UPT ;  /* 0x000000090400728c */ /* 0x000fe4000bf06270 */
[----:B------:R-:W-:Y:S02]  /*2550*/  UIMAD.WIDE.U32 UR16, UR4, UR10, URZ ;  /* 0x0000000a041072a5 */ /* 0x000fe4000f8e00ff */
[----:B------:R-:W-:-:S02]  /*2560*/  UISETP.GE.OR UP0, UPT, UR7, UR12, UP0 ;  /* 0x0000000c0700728c */ /* 0x000fc40008706670 */
        /* <DEDUP_REMOVED lines=19> */
.L_x_40:
[----:B------:R-:W2:Y:S02]  /*26a0*/  LDCU UR4, c[0x0][0xb30] ;  /* 0x00016600ff0477ac */ /* 0x000ea40008000800 */
[----:B--2---:R-:W-:-:S09]  /*26b0*/  UISETP.NE.AND UP0, UPT, UR4, 0x1, UPT ;  /* 0x000000010400788c */ /* 0x004fd2000bf05270 */
[----:B------:R-:W-:Y:S05]  /*26c0*/  BRA.U UP0, `(.L_x_41) ;  /* 0x0000000100447547 */ /* 0x000fea000b800000 */
[----:B------:R-:W2:Y:S01]  /*26d0*/  LDCU.128 UR12, c[0x0][0xb10] ;  /* 0x00016200ff0c77ac */ /* 0x000ea20008000c00 */
[----:B------:R-:W3:Y:S01]  /*26e0*/  LDCU UR16, c[0x0][0xb0c] ;  /* 0x00016180ff1077ac */ /* 0x000ee20008000800 */
[----:B------:R-:W4:Y:S01]  /*26f0*/  LDCU UR17, c[0x0][0xb20] ;  /* 0x00016400ff1177ac */ /* 0x000f220008000800 */
[----:B--2---:R-:W-:Y:S02]  /*2700*/  UIMAD.WIDE.U32 UR10, UR37, UR12, URZ ;  /* 0x0000000c250a72a5 */ /* 0x004fe4000f8e00ff */
[----:B------:R-:W-:Y:S02]  /*2710*/  UIMAD.WIDE.U32 UR8, UR29, UR15, URZ ;  /* 0x0000000f1d0872a5 */ /* 0x000fe4000f8e00ff */
[----:B---3--:R-:W-:Y:S02]  /*2720*/  UISETP.NE.AND UP2, UPT, UR16, 0x1, UPT ;  /* 0x000000011000788c */ /* 0x008fe4000bf45270 */
[----:B------:R-:W-:Y:S01]  /*2730*/  UISETP.NE.AND UP0, UPT, UR14, 0x1, UPT ;  /* 0x000000010e00788c */ /* 0x000fe2000bf05270 */
[----:B------:R-:W-:-:S02]  /*2740*/  UMOV UR7, UR11 ;  /* 0x0000000b00077c82 */ /* 0x000fc40008000000 */
[----:B------:R-:W-:Y:S01]  /*2750*/  UMOV UR4, UR9 ;  /* 0x0000000900047c82 */ /* 0x000fe20008000000 */
[----:B------:R-:W-:Y:S02]  /*2760*/  USHF.R.U32.HI UR7, URZ, UR13, UR7 ;  /* 0x0000000dff077299 */ /* 0x000fe40008011607 */
[----:B----4-:R-:W-:Y:S02]  /*2770*/  USHF.R.U32.HI UR4, URZ, UR17, UR4 ;  /* 0x00000011ff047299 */ /* 0x010fe40008011604 */
[----:B------:R-:W-:Y:S02]  /*2780*/  USEL UR7, UR37, UR7, !UP2 ;  /* 0x0000000725077287 */ /* 0x000fe4000d000000 */
[----:B------:R-:W-:-:S04]  /*2790*/  USEL UR4, UR29, UR4, !UP0 ;  /* 0x000000041d047287 */ /* 0x000fc8000c000000 */
[----:B------:R-:W-:Y:S02]  /*27a0*/  UIADD3 UR8, UPT, UPT, UR7, -UR4, URZ ;  /* 0x8000000407087290 */ /* 0x000fe4000fffe0ff */
[----:B------:R-:W-:Y:S02]  /*27b0*/  UIADD3 UR4, UPT, UPT, -UR7, UR4, URZ ;  /* 0x0000000407047290 */ /* 0x000fe4000fffe1ff */
[----:B------:R-:W-:Y:S02]  /*27c0*/  UIMAD UR29, UR8, UR14, UR29 ;  /* 0x0000000e081d72a4 */ /* 0x000fe4000f8e021d */
[----:B------:R-:W-:-:S12]  /*27d0*/  UIMAD UR37, UR4, UR16, UR37 ;  /* 0x00000010042572a4 */ /* 0x000fd8000f8e0225 */
.L_x_41:
[----:B------:R-:W-:Y:S01]  /*27e0*/  VIADD R11, R11, 0x1 ;  /* 0x000000010b0b7836 */ /* 0x000fe20000000000 */
[----:B------:R-:W-:Y:S01]  /*27f0*/  R2UR UR4, R50 ;  /* 0x00000000320472ca */ /* 0x000fe200000e0000 */
[----:B------:R-:W-:Y:S01]  /*2800*/  UIADD3 UR31, UPT, UPT, UR37, UR63, URZ ;  /* 0x0000003f251f7290 */ /* 0x000fe2000fffe0ff */
[----:B------:R-:W-:Y:S02]  /*2810*/  PLOP3.LUT P1, PT, PT, PT, PT, 0x80, 0x8 ;  /* 0x000000000008781c */ /* 0x000fe40003f2f070 */
[----:B------:R-:W-:-:S04]  /*2820*/  ISETP.NE.AND P0, PT, R11, 0x2, PT ;  /* 0x000000020b00780c */ /* 0x000fc80003f05270 */
[----:B-1----:R-:W-:Y:S02]  /*2830*/  SEL R0, RZ, 0x1, P0 ;  /* 0x00000001ff007807 */ /* 0x002fe40000000000 */
[----:B------:R-:W-:Y:S02]  /*2840*/  SEL R11, R11, RZ, P0 ;  /* 0x000000ff0b0b7207 */ /* 0x000fe40000000000 */
[----:B------:R-:W-:Y:S01]  /*2850*/  LOP3.LUT R10, R10, R0, RZ, 0x3c, !PT ;  /* 0x000000000a0a7212 */ /* 0x000fe200078e3cff */
[----:B------:R-:W-:Y:S01]  /*2860*/  UIADD3 UR30, UPT, UPT, UR29, UR4, URZ ;  /* 0x000000041d1e7290 */ /* 0x000fe2000fffe0ff */
[----:B------:R-:W-:Y:S11]  /*2870*/  BRA.U UP1, `(.L_x_42) ;  /* 0xfffffff101247547 */ /* 0x000ff6000b83ffff */
[----:B------:R-:W-:Y:S01]  /*2880*/  UIADD3 UR6, UPT, UPT, UR6, 0x10, URZ ;  /* 0x0000001006067890 */ /* 0x000fe2000fffe0ff */
[----:B------:R-:W-:-:S03]  /*2890*/  SHF.L.U32 R2, R12, 0x1f, RZ ;  /* 0x0000001f0c027819 */ /* 0x000fc600000006ff */
[----:B------:R-:W-:-:S09]  /*28a0*/  ULEA UR4, UR5, UR6, 0x3 ;  /* 0x0000000605047291 */ /* 0x000fd2000f8e18ff */
[----:B------:R-:W1:Y:S02]  /*28b0*/  SYNCS.PHASECHK.TRANS64.TRYWAIT P0, [UR4], R2 ;  /* 0x00000002ff0075a7 */ /* 0x000e640008001104 */
[----:B-1----:R-:W-:Y:S05]  /*28c0*/  @!P0 BRA `(.L_x_43) ;  /* 0x0000006400688947 */ /* 0x002fea0003800000 */
.L_x_152:
[----:B------:R-:W-:-:S04]  /*28d0*/  UIADD3 UR4, UPT, UPT, UR5, 0x1, URZ ;  /* 0x0000000105047890 */ /* 0x000fc8000fffe0ff */
[----:B------:R-:W-:-:S04]  /*28e0*/  UISETP.NE.AND UP0, UPT, UR4, 0x2, UPT ;  /* 0x000000020400788c */ /* 0x000fc8000bf05270 */
[----:B------:R-:W-:Y:S02]  /*28f0*/  USEL UR5, URZ, 0x1, UP0 ;  /* 0x00000001ff057887 */ /* 0x000fe40008000000 */
[----:B------:R-:W-:-:S04]  /*2900*/  USEL UR4, UR4, URZ, UP0 ;  /* 0x000000ff04047287 */ /* 0x000fc80008000000 */
[----:B------:R-:W-:Y:S01]  /*2910*/  ULEA UR4, UR4, UR6, 0x3 ;  /* 0x0000000604047291 */ /* 0x000fe2000f8e18ff */
[----:B-1----:R-:W-:-:S04]  /*2920*/  LOP3.LUT R2, R12, UR5, RZ, 0x3c, !PT ;  /* 0x000000050c027c12 */ /* 0x002fc8000f8e3cff */
[----:B------:R-:W-:Y:S01]  /*2930*/  SHF.L.U32 R2, R2, 0x1f, RZ ;  /* 0x0000001f02027819 */ /* 0x000fe200000006ff */
[----:B------:R-:W-:-:S07]  /*2940*/  IMAD.U32 R0, RZ, RZ, UR4 ;  /* 0x00000004ff007e24 */ /* 0x000fce000f8e00ff */
.L_x_44:
[----:B-1----:R1:W2:Y:S02]  /*2950*/  SYNCS.PHASECHK.TRANS64.TRYWAIT P0, [R0+URZ], R2 ;  /* 0x00000002000075a7 */ /* 0x0022a400080011ff */
[----:B--2---:R-:W-:Y:S05]  /*2960*/  @!P0 NANOSLEEP.SYNCS 0x989680 ;  /* 0x009896800000895d */ /* 0x004fea0003900000 */
[----:B------:R-:W2:Y:S02]  /*2970*/  @!P0 SYNCS.PHASECHK.TRANS64 P0, [R0+URZ], R2 ;  /* 0x00000002000085a7 */ /* 0x000ea400080010ff */
[----:B--2---:R-:W-:Y:S05]  /*2980*/  @P0 EXIT ;  /* 0x000000000000094d */ /* 0x004fea0003800000 */
[----:B------:R-:W-:Y:S05]  /*2990*/  BRA `(.L_x_44) ;  /* 0xfffffffc00ec7947 */ /* 0x000fea000383ffff */
.L_x_22:
[----:B------:R-:W-:-:S04]  /*29a0*/  UISETP.NE.AND UP0, UPT, UR47, URZ, UPT ;  /* 0x000000ff2f00728c */ /* 0x000fc8000bf05270 */
[----:B------:R-:W-:-:S09]  /*29b0*/  UISETP.NE.OR UP0, UPT, UR18, 0x1, UP0 ;  /* 0x000000011200788c */ /* 0x000fd20008705670 */
[----:B------:R-:W-:Y:S05]  /*29c0*/  BRA.U UP0, `(.L_x_45) ;  /* 0x0000000500487547 */ /* 0x000fea000b800000 */
[----:B------:R-:W-:Y:S01]  /*29d0*/  ISETP.GE.U32.AND P2, PT, R0, 0x4, PT ;  /* 0x000000040000780c */ /* 0x000fe20003f46070 */
[----:B------:R-:W-:Y:S01]  /*29e0*/  IMAD.MOV.U32 R12, RZ, RZ, 0x1 ;  /* 0x00000001ff0c7424 */ /* 0x000fe200078e00ff */
[----:B------:R-:W-:Y:S02]  /*29f0*/  CS2R R10, SRZ ;  /* 0x00000000000a7805 */ /* 0x000fe4000001ff00 */
[----:B------:R-:W-:Y:S01]  /*2a00*/  CS2R R8, SRZ ;  /* 0x0000000000087805 */ /* 0x000fe2000001ff00 */
[----:B------:R-:W-:Y:S01]  /*2a10*/  UMOV UR6, 0x400 ;  /* 0x0000040000067882 */ /* 0x000fe20000000000 */
[----:B------:R-:W-:Y:S01]  /*2a20*/  UMOV UR5, URZ ;  /* 0x000000ff00057c82 */ /* 0x000fe20008000000 */
[----:B------:R-:W-:-:S12]  /*2a30*/  ULEA UR6, UR47, UR6, 0x18 ;  /* 0x000000062f067291 */ /* 0x000fd8000f8ec0ff */
.L_x_49:
[----:B------:R-:W-:Y:S02]  /*2a40*/  LEA R2, R8, UR6, 0x3 ;  /* 0x0000000608027c11 */ /* 0x000fe4000f8e18ff */
[----:B------:R-:W-:-:S03]  /*2a50*/  SHF.L.U32 R4, R9, 0x1f, RZ ;  /* 0x0000001f09047819 */ /* 0x000fc600000006ff */
[----:B------:R-:W-:Y:S01]  /*2a60*/  VIADD R5, R2, 0xe0 ;  /* 0x000000e002057836 */ /* 0x000fe20000000000 */
[----:B------:R-:W2:Y:S02]  /*2a70*/  SYNCS.PHASECHK.TRANS64.TRYWAIT P0, [R2+URZ+0xd0], R4 ;  /* 0x0000d004020075a7 */ /* 0x000ea400080011ff */
[----:B--2---:R-:W-:Y:S05]  /*2a80*/  @!P0 BRA `(.L_x_46) ;  /* 0x0000006400108947 */ /* 0x004fea0003800000 */
.L_x_153:
[----:B------:R-:W-:Y:S01]  /*2a90*/  ULEA UR4, UR5, UR6, 0x3 ;  /* 0x0000000605047291 */ /* 0x000fe2000f8e18ff */
[----:B--2---:R-:W-:Y:S01]  /*2aa0*/  PRMT R2, RZ, 0x654, R5 ;  /* 0x00000654ff027816 */ /* 0x004fe20000000005 */
[----:B------:R-:W-:Y:S01]  /*2ab0*/  @!P2 IMAD.MOV.U32 R4, RZ, RZ, 0x10 ;  /* 0x00000010ff04a424 */ /* 0x000fe200078e00ff */
[----:B------:R-:W-:Y:S01]  /*2ac0*/  SHF.L.U32 R5, R12, 0x1f, RZ ;  /* 0x0000001f0c057819 */ /* 0x000fe200000006ff */
[----:B------:R-:W-:Y:S01]  /*2ad0*/  UIADD3 UR7, UPT, UPT, UR4, 0x70, URZ ;  /* 0x0000007004077890 */ /* 0x000fe2000fffe0ff */
[----:B------:R2:W-:Y:S05]  /*2ae0*/  SYNCS.ARRIVE.TRANS64.RED.A1T0 RZ, [R2+URZ], RZ ;  /* 0x000000ff02ff79a7 */ /* 0x0005ea00081004ff */
[----:B------:R-:W-:Y:S01]  /*2af0*/  IMAD.U32 R6, RZ, RZ, UR7 ;  /* 0x00000007ff067e24 */ /* 0x000fe2000f8e00ff */
[----:B------:R-:W3:Y:S04]  /*2b00*/  SYNCS.PHASECHK.TRANS64.TRYWAIT P0, [UR4+0x80], R5 ;  /* 0x00008005ff0075a7 */ /* 0x000ee80008001104 */
[----:B------:R-:W-:Y:S01]  /*2b10*/  PRMT R6, R0, 0x654, R6 ;  /* 0x0000065400067816 */ /* 0x000fe20000000006 */
[----:B--23--:R-:W-:Y:S06]  /*2b20*/  @!P0 BRA `(.L_x_47) ;  /* 0x0000006000fc8947 */ /* 0x00cfec0003800000 */
.L_x_155:
[----:B------:R-:W-:Y:S01]  /*2b30*/  ULEA UR8, UR5, UR6, 0x4 ;  /* 0x0000000605087291 */ /* 0x000fe2000f8e20ff */
[----:B------:R-:W-:Y:S01]  /*2b40*/  SEL R3, R6, R3, !P2 ;  /* 0x0000000306037207 */ /* 0x000fe20005000000 */
[----:B------:R-:W-:Y:S01]  /*2b50*/  UIADD3 UR9, UPT, UPT, UR4, 0x70, URZ ;  /* 0x0000007004097890 */ /* 0x000fe2000fffe0ff */
[----:B--2---:R-:W-:Y:S01]  /*2b60*/  LEA R2, R11, UR6, 0x3 ;  /* 0x000000060b027c11 */ /* 0x004fe2000f8e18ff */
[----:B------:R-:W-:Y:S01]  /*2b70*/  UIADD3 UR8, UPT, UPT, UR8, 0x100, URZ ;  /* 0x0000010008087890 */ /* 0x000fe2000fffe0ff */
[----:B------:R2:W-:Y:S01]  /*2b80*/  @!P2 SYNCS.ARRIVE.TRANS64.RED RZ, [R3+URZ], R4 ;  /* 0x0000000403ffa9a7 */ /* 0x0005e200080004ff */
[----:B------:R-:W-:Y:S01]  /*2b90*/  UIADD3 UR4, UPT, UPT, UR5, 0x1, URZ ;  /* 0x0000000105047890 */ /* 0x000fe2000fffe0ff */
[----:B------:R-:W-:-:S03]  /*2ba0*/  VIADD R8, R8, 0x1 ;  /* 0x0000000108087836 */ /* 0x000fc60000000000 */
[----:B------:R-:W-:Y:S02]  /*2bb0*/  UISETP.NE.AND UP0, UPT, UR4, 0x2, UPT ;  /* 0x000000020400788c */ /* 0x000fe4000bf05270 */
[----:B------:R-:W-:Y:S01]  /*2bc0*/  ISETP.NE.AND P0, PT, R8, 0x2, PT ;  /* 0x000000020800780c */ /* 0x000fe20003f05270 */
[----:B------:R-:W-:Y:S06]  /*2bd0*/  UGETNEXTWORKID.BROADCAST [UR8], [UR9] ;  /* 0x00000000080073ca */ /* 0x000fec0008000100 */
[----:B------:R-:W-:Y:S02]  /*2be0*/  USEL UR7, URZ, 0x1, UP0 ;  /* 0x00000001ff077887 */ /* 0x000fe40008000000 */
[----:B------:R-:W-:-:S04]  /*2bf0*/  USEL UR5, UR4, URZ, UP0 ;  /* 0x000000ff04057287 */ /* 0x000fc80008000000 */
[----:B------:R-:W-:Y:S02]  /*2c00*/  LOP3.LUT R12, R12, UR7, RZ, 0x3c, !PT ;  /* 0x000000070c0c7c12 */ /* 0x000fe4000f8e3cff */
[----:B--2---:R-:W-:-:S04]  /*2c10*/  SHF.L.U32 R4, R10, 0x1f, RZ ;  /* 0x0000001f0a047819 */ /* 0x004fc800000006ff */
[----:B------:R-:W2:Y:S02]  /*2c20*/  SYNCS.PHASECHK.TRANS64.TRYWAIT P1, [R2+URZ+0x70], R4 ;  /* 0x00007004020075a7 */ /* 0x000ea400080211ff */
[----:B--2---:R-:W-:Y:S05]  /*2c30*/  @!P1 BRA `(.L_x_48) ;  /* 0x0000006000d09947 */ /* 0x004fea0003800000 */
.L_x_156:
[C---:B--2---:R-:W-:Y:S01]  /*2c40*/  LEA R4, R11.reuse, UR6, 0x4 ;  /* 0x000000060b047c11 */ /* 0x044fe2000f8e20ff */
[----:B------:R-:W-:Y:S01]  /*2c50*/  VIADD R2, R2, 0x80 ;  /* 0x0000008002027836 */ /* 0x000fe20000000000 */
[----:B------:R-:W-:Y:S01]  /*2c60*/  SEL R8, R8, RZ, P0 ;  /* 0x000000ff08087207 */ /* 0x000fe20000000000 */
[----:B------:R-:W-:-:S03]  /*2c70*/  VIADD R11, R11, 0x1 ;  /* 0x000000010b0b7836 */ /* 0x000fc60000000000 */
[----:B------:R-:W2:Y:S01]  /*2c80*/  LDS.128 R4, [R4+0x100] ;  /* 0x0001000004047984 */ /* 0x000ea20000000c00 */
[----:B------:R-:W-:Y:S02]  /*2c90*/  PRMT R2, RZ, 0x654, R2 ;  /* 0x00000654ff027816 */ /* 0x000fe40000000002 */
[C---:B------:R-:W-:Y:S01]  /*2ca0*/  ISETP.NE.AND P1, PT, R11.reuse, 0x2, PT ;  /* 0x000000020b00780c */ /* 0x040fe20003f25270 */
[----:B------:R-:W-:Y:S01]  /*2cb0*/  @!PT LDS RZ, [RZ] ;  /* 0x00000000fffff984 */ /* 0x000fe20000000800 */
[----:B------:R-:W-:Y:S01]  /*2cc0*/  @!PT LDS RZ, [RZ] ;  /* 0x00000000fffff984 */ /* 0x000fe20000000800 */
[----:B------:R-:W-:Y:S01]  /*2cd0*/  @!PT LDS RZ, [RZ] ;  /* 0x00000000fffff984 */ /* 0x000fe20000000800 */
[----:B------:R-:W-:Y:S01]  /*2ce0*/  @!PT LDS RZ, [RZ] ;  /* 0x00000000fffff984 */ /* 0x000fe20000000800 */
[----:B------:R3:W-:Y:S06]  /*2cf0*/  MEMBAR.ALL.CTA ;  /* 0x0000000000007992 */ /* 0x0007ec0000008000 */
[----:B---3--:R-:W3:Y:S01]  /*2d00*/  FENCE.VIEW.ASYNC.S ;  /* 0x00000000000073c6 */ /* 0x008ee20000000000 */
[----:B------:R-:W-:Y:S01]  /*2d10*/  SEL R11, R11, RZ, P1 ;  /* 0x000000ff0b0b7207 */ /* 0x000fe20000800000 */
[----:B---3--:R3:W-:Y:S01]  /*2d20*/  SYNCS.ARRIVE.TRANS64.RED.A1T0 RZ, [R2+URZ], RZ ;  /* 0x000000ff02ff79a7 */ /* 0x0087e200081004ff */
[----:B--2---:R-:W-:-:S02]  /*2d30*/  LOP3.LUT P3, RZ, R6, 0x1, RZ, 0xc0, !PT ;  /* 0x0000000106ff7812 */ /* 0x004fc4000786c0ff */
[----:B------:R-:W-:-:S04]  /*2d40*/  SEL R4, RZ, 0x1, P1 ;  /* 0x00000001ff047807 */ /* 0x000fc80000800000 */
[----:B------:R-:W-:Y:S02]  /*2d50*/  LOP3.LUT R10, R10, R4, RZ, 0x3c, !PT ;  /* 0x000000040a0a7212 */ /* 0x000fe400078e3cff */
[----:B---3--:R-:W-:-:S04]  /*2d60*/  SEL R2, RZ, 0x1, P0 ;  /* 0x00000001ff027807 */ /* 0x008fc80000000000 */
[----:B------:R-:W-:Y:S01]  /*2d70*/  LOP3.LUT R9, R9, R2, RZ, 0x3c, !PT ;  /* 0x0000000209097212 */ /* 0x000fe200078e3cff */
[----:B------:R-:W-:Y:S06]  /*2d80*/  @P3 BRA `(.L_x_49) ;  /* 0xfffffffc002c3947 */ /* 0x000fec000383ffff */
[----:B------:R-:W-:Y:S01]  /*2d90*/  ULEA UR4, UR5, UR6, 0x3 ;  /* 0x0000000605047291 */ /* 0x000fe2000f8e18ff */
[----:B------:R-:W-:-:S08]  /*2da0*/  SHF.L.U32 R2, R12, 0x1f, RZ ;  /* 0x0000001f0c027819 */ /* 0x000fd000000006ff */
[----:B------:R-:W2:Y:S02]  /*2db0*/  SYNCS.PHASECHK.TRANS64 P0, [UR4+0x80], R2 ;  /* 0x00008002ff0075a7 */ /* 0x000ea40008001004 */
[----:B--2---:R-:W-:Y:S05]  /*2dc0*/  @P0 BRA `(.L_x_50) ;  /* 0x0000000000080947 */ /* 0x004fea0003800000 */
[----:B------:R-:W2:Y:S02]  /*2dd0*/  SYNCS.PHASECHK.TRANS64.TRYWAIT P0, [UR4+0x80], R2 ;  /* 0x00008002ff0075a7 */ /* 0x000ea40008001104 */
[----:B--2---:R-:W-:Y:S05]  /*2de0*/  @!P0 BRA `(.L_x_51) ;  /* 0x0000006000788947 */ /* 0x004fea0003800000 */
.L_x_50:
[----:B------:R-:W-:-:S04]  /*2df0*/  UIADD3 UR7, UPT, UPT, UR5, 0x1, URZ ;  /* 0x0000000105077890 */ /* 0x000fc8000fffe0ff */
[----:B------:R-:W-:-:S04]  /*2e00*/  UISETP.NE.AND UP0, UPT, UR7, 0x2, UPT ;  /* 0x000000020700788c */ /* 0x000fc8000bf05270 */
[----:B------:R-:W-:Y:S02]  /*2e10*/  USEL UR8, URZ, 0x1, UP0 ;  /* 0x00000001ff087887 */ /* 0x000fe40008000000 */
[----:B------:R-:W-:-:S04]  /*2e20*/  USEL UR7, UR7, URZ, UP0 ;  /* 0x000000ff07077287 */ /* 0x000fc80008000000 */
[----:B------:R-:W-:Y:S01]  /*2e30*/  ULEA UR7, UR7, UR6, 0x3 ;  /* 0x0000000607077291 */ /* 0x000fe2000f8e18ff */
[----:B--2---:R-:W-:-:S04]  /*2e40*/  LOP3.LUT R2, R12, UR8, RZ, 0x3c, !PT ;  /* 0x000000080c027c12 */ /* 0x004fc8000f8e3cff */
[----:B------:R-:W-:-:S04]  /*2e50*/  SHF.L.U32 R0, R2, 0x1f, RZ ;  /* 0x0000001f02007819 */ /* 0x000fc800000006ff */
[----:B------:R-:W2:Y:S02]  /*2e60*/  SYNCS.PHASECHK.TRANS64 P0, [UR7+0x80], R0 ;  /* 0x00008000ff0075a7 */ /* 0x000ea40008001007 */
[----:B-12---:R-:W-:Y:S05]  /*2e70*/  @P0 EXIT ;  /* 0x000000000000094d */ /* 0x006fea0003800000 */
[----:B------:R-:W-:Y:S02]  /*2e80*/  SHF.L.U32 R2, R2, 0x1f, RZ ;  /* 0x0000001f02027819 */ /* 0x000fe400000006ff */
[----:B------:R-:W-:-:S07]  /*2e90*/  MOV R0, UR7 ;  /* 0x0000000700007c02 */ /* 0x000fce0008000f00 */
.L_x_52:
[----:B-1----:R1:W2:Y:S02]  /*2ea0*/  SYNCS.PHASECHK.TRANS64.TRYWAIT P0, [R0+URZ+0x80], R2 ;  /* 0x00008002000075a7 */ /* 0x0022a400080011ff */
[----:B--2---:R-:W-:Y:S05]  /*2eb0*/  @!P0 NANOSLEEP.SYNCS 0x989680 ;  /* 0x009896800000895d */ /* 0x004fea0003900000 */
[----:B------:R-:W2:Y:S02]  /*2ec0*/  @!P0 SYNCS.PHASECHK.TRANS64 P0, [R0+URZ+0x80], R2 ;  /* 0x00008002000085a7 */ /* 0x000ea400080010ff */
[----:B--2---:R-:W-:Y:S05]  /*2ed0*/  @P0 EXIT ;  /* 0x000000000000094d */ /* 0x004fea0003800000 */
[----:B------:R-:W-:Y:S05]  /*2ee0*/  BRA `(.L_x_52) ;  /* 0xfffffffc00ec7947 */ /* 0x000fea000383ffff */
.L_x_45:
[----:B------:R-:W-:Y:S05]  /*2ef0*/  BRA.U UP5, `(.L_x_53) ;  /* 0x0000001105d47547 */ /* 0x000fea000b800000 */
[----:B------:R-:W-:Y:S01]  /*2f00*/  UMOV UR4, 0x40 ;  /* 0x0000004000047882 */ /* 0x000fe20000000000 */
[----:B------:R-:W-:Y:S01]  /*2f10*/  NOP ;  /* 0x0000000000007918 */ /* 0x000fe20000000000 */
[----:B------:R-:W-:Y:S01]  /*2f20*/  ULEA UR5, UR47, UR4, 0x18 ;  /* 0x000000042f057291 */ /* 0x000fe2000f8ec0ff */
[----:B------:R-:W-:Y:S02]  /*2f30*/  UMOV UR6, 0x400 ;  /* 0x0000040000067882 */ /* 0x000fe40000000000 */
[----:B------:R-:W-:-:S06]  /*2f40*/  ULEA UR6, UR47, UR6, 0x18 ;  /* 0x000000062f067291 */ /* 0x000fcc000f8ec0ff */
[----:B------:R-:W2:Y:S02]  /*2f50*/  LDS.U8 R0, [UR5+0x1c] ;  /* 0x00001c05ff007984 */ /* 0x000ea40008000000 */
[----:B--2---:R-:W-:-:S13]  /*2f60*/  ISETP.NE.AND P0, PT, R0, RZ, PT ;  /* 0x000000ff0000720c */ /* 0x004fda0003f05270 */
[----:B------:R-:W-:Y:S05]  /*2f70*/  @P0 BRA `(.L_x_54) ;  /* 0x0000000400080947 */ /* 0x000fea0003800000 */
[----:B------:R-:W-:Y:S02]  /*2f80*/  UISETP.NE.U32.AND UP1, UPT, UR48, 0x1, UPT ;  /* 0x000000013000788c */ /* 0x000fe4000bf25070 */
[----:B------:R-:W-:-:S07]  /*2f90*/  UIADD3 UR7, UPT, UPT, UR5, 0x8, URZ ;  /* 0x0000000805077890 */ /* 0x000fce000fffe0ff */
[----:B------:R-:W-:Y:S05]  /*2fa0*/  BRA.U !UP1, `(.L_x_55) ;  /* 0x00000001099c7547 */ /* 0x000fea000b800000 */
[----:B------:R-:W-:Y:S01]  /*2fb0*/  ELECT P0, URZ, PT ;  /* 0x0000000000ff782f */ /* 0x000fe20003800000 */
[----:B------:R-:W-:-:S12]  /*2fc0*/  BSSY B0, `(.L_x_55) ;  /* 0x0000025000007945 */ /* 0x000fd80003800000 */
[----:B------:R-:W-:Y:S05]  /*2fd0*/  @!P0 BRA `(.L_x_56) ;  /* 0x00000000008c8947 */ /* 0x000fea0003800000 */
[----:B------:R-:W-:-:S05]  /*2fe0*/  UMOV UR4, 0x10 ;  /* 0x0000001000047882 */ /* 0x000fca0000000000 */
[----:B------:R-:W-:Y:S04]  /*2ff0*/  DEPBAR.LE SB2, 0x36 ;  /* 0x0000ad800000791a */ /* 0x000fe80000000000 */
[----:B------:R-:W2:Y:S02]  /*3000*/  UTCATOMSWS.2CTA.FIND_AND_SET.ALIGN UP0, UR4, UR4 ;  /* 0x00000004000475e3 */ /* 0x000ea40008200800 */
[----:B--2---:R-:W-:Y:S01]  /*3010*/  MOV R10, UR4 ;  /* 0x00000004000a7c02 */ /* 0x004fe20008000f00 */
[----:B------:R-:W-:Y:S06]  /*3020*/  BRA.U UP0, `(.L_x_57) ;  /* 0x0000000100187547 */ /* 0x000fec000b800000 */
.L_x_58:
[----:B------:R-:W-:Y:S05]  /*3030*/  NANOSLEEP 0x64 ;  /* 0x000000640000795d */ /* 0x000fea0003800000 */
[----:B------:R-:W-:-:S05]  /*3040*/  UMOV UR4, 0x10 ;  /* 0x0000001000047882 */ /* 0x000fca0000000000 */
[----:B------:R-:W-:Y:S04]  /*3050*/  DEPBAR.LE SB2, 0x36 ;  /* 0x0000ad800000791a */ /* 0x000fe80000000000 */
[----:B------:R-:W2:Y:S02]  /*3060*/  UTCATOMSWS.2CTA.FIND_AND_SET.ALIGN UP0, UR4, UR4 ;  /* 0x00000004000475e3 */ /* 0x000ea40008200800 */
[----:B--2---:R-:W-:Y:S01]  /*3070*/  MOV R10, UR4 ;  /* 0x00000004000a7c02 */ /* 0x004fe20008000f00 */
[----:B------:R-:W-:Y:S05]  /*3080*/  BRA.U !UP0, `(.L_x_58) ;  /* 0xfffffffd08e87547 */ /* 0x000fea000b83ffff */
.L_x_57:
[----:B------:R-:W2:Y:S01]  /*3090*/  LDS R6, [UR5+0x10] ;  /* 0x00001005ff067984 */ /* 0x000ea20008000800 */
[----:B------:R-:W-:Y:S01]  /*30a0*/  IMAD.U32 R0, RZ, RZ, UR6 ;  /* 0x00000006ff007e24 */ /* 0x000fe2000f8e00ff */
[----:B------:R-:W-:-:S03]  /*30b0*/  MOV R4, UR49 ;  /* 0x0000003100047c02 */ /* 0x000fc60008000f00 */
[----:B------:R-:W-:Y:S01]  /*30c0*/  VIADD R0, R0, 0x120 ;  /* 0x0000012000007836 */ /* 0x000fe20000000000 */
[----:B--2---:R-:W-:-:S04]  /*30d0*/  SHF.L.U32 R6, R6, 0x1f, RZ ;  /* 0x0000001f06067819 */ /* 0x004fc800000006ff */
[----:B------:R-:W2:Y:S02]  /*30e0*/  SYNCS.PHASECHK.TRANS64.TRYWAIT P0, [UR5+0x8], R6 ;  /* 0x00000806ff0075a7 */ /* 0x000ea40008001105 */
[----:B--2---:R-:W-:Y:S05]  /*30f0*/  @P0 BRA `(.L_x_59) ;  /* 0x0000000000080947 */ /* 0x004fea0003800000 */
[----:B------:R-:W2:Y:S02]  /*3100*/  SYNCS.PHASECHK.TRANS64.TRYWAIT P0, [UR5+0x8], R6 ;  /* 0x00000806ff0075a7 */ /* 0x000ea40008001105 */
[----:B--2---:R-:W-:Y:S05]  /*3110*/  @!P0 BRA `(.L_x_60) ;  /* 0x0000005c00c48947 */ /* 0x004fea0003800000 */
.L_x_59:
[----:B------:R-:W-:Y:S01]  /*3120*/  PRMT R4, R4, 0x654, R0 ;  /* 0x0000065404047816 */ /* 0x000fe20000000000 */
[----:B------:R-:W-:Y:S01]  /*3130*/  HFMA2 R0, -RZ, RZ, 0, 5.9604644775390625e-08 ;  /* 0x00000001ff007431 */ /* 0x000fe200000001ff */
[----:B------:R-:W-:Y:S01]  /*3140*/  UPRMT UR4, UR49, 0x654, UR7 ;  /* 0x0000065431047896 */ /* 0x000fe20008000007 */
[----:B------:R-:W-:Y:S02]  /*3150*/  IMAD.MOV.U32 R8, RZ, RZ, 0xffff ;  /* 0x0000ffffff087424 */ /* 0x000fe400078e00ff */
[----:B--2---:R-:W-:Y:S02]  /*3160*/  IMAD.MOV.U32 R6, RZ, RZ, 0x4 ;  /* 0x00000004ff067424 */ /* 0x004fe400078e00ff */
[----:B------:R-:W-:Y:S01]  /*3170*/  IMAD.SHL.U32 R9, R10, 0x20, RZ ;  /* 0x000000200a097824 */ /* 0x000fe200078e00ff */
[----:B------:R-:W-:Y:S02]  /*3180*/  MOV R5, UR4 ;  /* 0x0000000400057c02 */ /* 0x000fe40008000f00 */
[-C--:B------:R-:W-:Y:S01]  /*3190*/  SHF.L.U32 R8, R8, R10.reuse, RZ ;  /* 0x0000000a08087219 */ /* 0x080fe200000006ff */
[----:B------:R2:W-:Y:S01]  /*31a0*/  SYNCS.ARRIVE.TRANS64.RED RZ, [UR4], R6 ;  /* 0x00000006ffff79a7 */ /* 0x0005e20008000404 */
[----:B------:R-:W-:Y:S01]  /*31b0*/  SHF.L.U32 R7, R0, R10, RZ ;  /* 0x0000000a00077219 */ /* 0x000fe200000006ff */
[----:B------:R2:W-:Y:S04]  /*31c0*/  STS [UR6+0x120], R9 ;  /* 0x00012009ff007988 */ /* 0x0005e80008000806 */
[----:B------:R2:W-:Y:S04]  /*31d0*/  STAS [R4.64], R10 ;  /* 0x0000000a04007dbd */ /* 0x0005e8000c0008ff */
[----:B------:R2:W-:Y:S04]  /*31e0*/  ATOMS.OR RZ, [UR5+0x14], R8 ;  /* 0x00001408ffff798c */ /* 0x0005e8000b000005 */
[----:B------:R2:W-:Y:S04]  /*31f0*/  ATOMS.OR RZ, [UR5+0x18], R7 ;  /* 0x00001807ffff798c */ /* 0x0005e8000b000005 */
[----:B------:R2:W-:Y:S02]  /*3200*/  ATOMS.XOR RZ, [UR5+0x10], R0 ;  /* 0x00001000ffff798c */ /* 0x0005e4000b800005 */
.L_x_56:
[----:B-1----:R-:W-:Y:S05]  /*3210*/  BSYNC B0 ;  /* 0x0000000000007941 */ /* 0x002fea0003800000 */
.L_x_55:
[----:B------:R-:W-:Y:S05]  /*3220*/  BRA.U UP1, `(.L_x_61) ;  /* 0x00000001016c7547 */ /* 0x000fea000b800000 */
[----:B------:R-:W-:-:S03]  /*3230*/  UMOV UR4, 0xffffffff ;  /* 0xffffffff00047882 */ /* 0x000fc60000000000 */
[----:B------:R-:W-:Y:S05]  /*3240*/  BRA.DIV UR4, `(.L_x_62) ;  /* 0x0000005e04907947 */ /* 0x000fea000b800000 */
[----:B------:R-:W-:-:S13]  /*3250*/  ELECT P6, URZ, PT ;  /* 0x0000000000ff782f */ /* 0x000fda00038c0000 */
.L_x_160:
[----:B------:R-:W-:Y:S05]  /*3260*/  @!P6 BRA `(.L_x_61) ;  /* 0x00000000005ce947 */ /* 0x000fea0003800000 */
[----:B--2---:R-:W2:Y:S02]  /*3270*/  LDS R4, [UR5+0x10] ;  /* 0x00001005ff047984 */ /* 0x004ea40008000800 */
[----:B--2---:R-:W-:-:S04]  /*3280*/  SHF.L.U32 R4, R4, 0x1f, RZ ;  /* 0x0000001f04047819 */ /* 0x004fc800000006ff */
[----:B------:R-:W2:Y:S02]  /*3290*/  SYNCS.PHASECHK.TRANS64.TRYWAIT P0, [UR5+0x8], R4 ;  /* 0x00000804ff0075a7 */ /* 0x000ea40008001105 */
[----:B--2---:R-:W-:Y:S05]  /*32a0*/  @P0 BRA `(.L_x_63) ;  /* 0x0000000000080947 */ /* 0x004fea0003800000 */
[----:B------:R-:W2:Y:S02]  /*32b0*/  SYNCS.PHASECHK.TRANS64.TRYWAIT P0, [UR5+0x8], R4 ;  /* 0x00000804ff0075a7 */ /* 0x000ea40008001105 */
[----:B--2---:R-:W-:Y:S05]  /*32c0*/  @!P0 BRA `(.L_x_64) ;  /* 0x0000005c00908947 */ /* 0x004fea0003800000 */
.L_x_63:
[----:B------:R-:W3:Y:S01]  /*32d0*/  LDS R6, [UR6+0x120] ;  /* 0x00012006ff067984 */ /* 0x000ee20008000800 */
[----:B--2---:R-:W-:Y:S02]  /*32e0*/  HFMA2 R0, -RZ, RZ, 0, 5.9604644775390625e-08 ;  /* 0x00000001ff007431 */ /* 0x004fe400000001ff */
[----:B------:R-:W-:Y:S01]  /*32f0*/  IMAD.MOV.U32 R4, RZ, RZ, 0xffff ;  /* 0x0000ffffff047424 */ /* 0x000fe200078e00ff */
[----:B------:R-:W-:Y:S01]  /*3300*/  UPRMT UR4, UR49, 0x654, UR7 ;  /* 0x0000065431047896 */ /* 0x000fe20008000007 */
[----:B---3--:R-:W-:-:S03]  /*3310*/  IMAD.SHL.U32 R5, R6, 0x20, RZ ;  /* 0x0000002006057824 */ /* 0x008fc600078e00ff */
[-C--:B------:R-:W-:Y:S02]  /*3320*/  SHF.L.U32 R4, R4, R6.reuse, RZ ;  /* 0x0000000604047219 */ /* 0x080fe400000006ff */
[----:B------:R-:W-:Y:S01]  /*3330*/  SHF.L.U32 R6, R0, R6, RZ ;  /* 0x0000000600067219 */ /* 0x000fe200000006ff */
[----:B------:R3:W-:Y:S04]  /*3340*/  STS [UR6+0x120], R5 ;  /* 0x00012005ff007988 */ /* 0x0007e80008000806 */
[----:B------:R3:W-:Y:S04]  /*3350*/  ATOMS.OR RZ, [UR5+0x14], R4 ;  /* 0x00001404ffff798c */ /* 0x0007e8000b000005 */
[----:B------:R3:W-:Y:S01]  /*3360*/  ATOMS.OR RZ, [UR5+0x18], R6 ;  /* 0x00001806ffff798c */ /* 0x0007e2000b000005 */
[----:B------:R-:W-:Y:S03]  /*3370*/  SYNCS.ARRIVE.TRANS64.RED.A1T0 RZ, [UR4], RZ ;  /* 0x000000ffffff79a7 */ /* 0x000fe60008100404 */
[----:B------:R3:W-:Y:S01]  /*3380*/  ATOMS.XOR RZ, [UR5+0x10], R0 ;  /* 0x00001000ffff798c */ /* 0x0007e2000b800005 */
[----:B------:R-:W-:Y:S05]  /*3390*/  BRA `(.L_x_61) ;  /* 0x0000000000107947 */ /* 0x000fea0003800000 */
.L_x_54:
[----:B------:R-:W-:Y:S02]  /*33a0*/  MOV R0, 0xffffffff ;  /* 0xffffffff00007802 */ /* 0x000fe40000000f00 */
[----:B------:R-:W-:-:S03]  /*33b0*/  MOV R4, 0x33e0 ;  /* 0x000033e000047802 */ /* 0x000fc60000000f00 */
[----:B------:R2:W-:Y:S04]  /*33c0*/  STS [UR6+0x120], R0 ;  /* 0x00012000ff007988 */ /* 0x0005e80008000806 */
[----:B-12--5:R-:W-:Y:S05]  /*33d0*/  CALL.REL.NOINC `($__internal_1_$__cuda_sm10x_tcgen05_guardrail_trap_phase_invalid_during_alloc) ;  /* 0x0000006400647944 */ /* 0x026fea0003c00000 */
.L_x_61:
[----:B------:R-:W-:Y:S05]  /*33e0*/  WARPSYNC.ALL ;  /* 0x0000000000007948 */ /* 0x000fea0003800000 */
[----:B------:R-:W4:Y:S01]  /*33f0*/  S2UR UR4, SR_CgaCtaId ;  /* 0x00000000000479c3 */ /* 0x000f220000008800 */
[----:B------:R-:W-:Y:S01]  /*3400*/  UMOV UR26, 0x400 ;  /* 0x00000400001a7882 */ /* 0x000fe20000000000 */
[----:B------:R-:W-:-:S06]  /*3410*/  NOP ;  /* 0x0000000000007918 */ /* 0x000fcc0000000000 */
[----:B------:R-:W-:Y:S06]  /*3420*/  BAR.ARV 0x6, 0xa0 ;  /* 0x0182800000007b1d */ /* 0x000fec0000002000 */
[----:B------:R-:W1:Y:S01]  /*3430*/  LDCU UR6, c[0x0][0x38c] ;  /* 0x00007180ff0677ac */ /* 0x000e620008000800 */
[----:B------:R-:W-:Y:S01]  /*3440*/  LOP3.LUT R3, R3, 0xffff, RZ, 0xc0, !PT ;  /* 0x0000ffff03037812 */ /* 0x000fe200078ec0ff */
[----:B--2---:R-:W-:Y:S01]  /*3450*/  IMAD.MOV.U32 R9, RZ, RZ, 0x1 ;  /* 0x00000001ff097424 */ /* 0x004fe200078e00ff */
[----:B------:R-:W-:Y:S01]  /*3460*/  LOP3.LUT R2, R2, 0xffff, RZ, 0xc0, !PT ;  /* 0x0000ffff02027812 */ /* 0x000fe200078ec0ff */
[----:B------:R-:W-:Y:S01]  /*3470*/  IMAD.MOV.U32 R8, RZ, RZ, RZ ;  /* 0x000000ffff087224 */ /* 0x000fe200078e00ff */
[----:B------:R-:W-:Y:S01]  /*3480*/  R2UR UR28, R3 ;  /* 0x00000000031c72ca */ /* 0x000fe200000e0000 */
[----:B------:R-:W-:Y:S01]  /*3490*/  UMOV UR32, URZ ;  /* 0x000000ff00207c82 */ /* 0x000fe20008000000 */
[----:B------:R-:W-:-:S02]  /*34a0*/  R2UR UR42, R2 ;  /* 0x00000000022a72ca */ /* 0x000fc400000e0000 */
[----:B------:R-:W-:Y:S01]  /*34b0*/  CS2R R2, SRZ ;  /* 0x0000000000027805 */ /* 0x000fe2000001ff00 */
[----:B------:R-:W-:Y:S01]  /*34c0*/  UMOV UR23, URZ ;  /* 0x000000ff00177c82 */ /* 0x000fe20008000000 */
[----:B----4-:R-:W-:Y:S01]  /*34d0*/  ULEA UR26, UR4, UR26, 0x18 ;  /* 0x0000001a041a7291 */ /* 0x010fe2000f8ec0ff */
[----:B------:R-:W-:Y:S01]  /*34e0*/  UMOV UR22, URZ ;  /* 0x000000ff00167c82 */ /* 0x000fe20008000000 */
[----:B------:R-:W-:Y:S02]  /*34f0*/  UISETP.NE.AND UP3, UPT, UR48, URZ, UPT ;  /* 0x000000ff3000728c */ /* 0x000fe4000bf65270 */
[----:B------:R-:W-:Y:S02]  /*3500*/  UIADD3 UR4, UPT, UPT, UR26, 0x4300, URZ ;  /* 0x000043001a047890 */ /* 0x000fe4000fffe0ff */
[----:B------:R-:W-:-:S03]  /*3510*/  UIADD3 UR5, UPT, UPT, UR26, 0x8300, URZ ;  /* 0x000083001a057890 */ /* 0x000fc6000fffe0ff */
[----:B---3--:R-:W2:Y:S01]  /*3520*/  LDS R0, [UR26+0x120] ;  /* 0x0001201aff007984 */ /* 0x008ea20008000800 */
[----:B-1----:R-:W-:Y:S02]  /*3530*/  UIADD3 UR6, UPT, UPT, UR6, 0x3f, URZ ;  /* 0x0000003f06067890 */ /* 0x002fe4000fffe0ff */
[----:B------:R-:W-:Y:S02]  /*3540*/  USHF.R.U32.HI UR30, URZ, 0x4, UR4 ;  /* 0x00000004ff1e7899 */ /* 0x000fe40008011604 */
[----:B------:R-:W-:Y:S02]  /*3550*/  USHF.R.S32.HI UR33, URZ, 0x1f, UR6 ;  /* 0x0000001fff217899 */ /* 0x000fe40008011406 */
[----:B------:R-:W-:Y:S02]  /*3560*/  USHF.R.U32.HI UR4, URZ, 0x4, UR5 ;  /* 0x00000004ff047899 */ /* 0x000fe40008011605 */
[----:B------:R-:W-:Y:S02]  /*3570*/  ULEA.HI UR33, UR33, UR6, URZ, 0x6 ;  /* 0x0000000621217291 */ /* 0x000fe4000f8f30ff */
[----:B------:R-:W-:-:S02]  /*3580*/  ULOP3.LUT UR4, UR4, 0x3fff, URZ, 0xc0, !UPT ;  /* 0x00003fff04047892 */ /* 0x000fc4000f8ec0ff */
[----:B------:R-:W-:Y:S01]  /*3590*/  USHF.R.S32.HI UR33, URZ, 0x6, UR33 ;  /* 0x00000006ff217899 */ /* 0x000fe20008011421 */
[----:B------:R-:W-:Y:S01]  /*35a0*/  UMOV UR40, 0x0 ;  /* 0x0000000000287882 */ /* 0x000fe20000000000 */
[----:B------:R-:W-:Y:S02]  /*35b0*/  UMOV UR41, 0x8208010 ;  /* 0x0820801000297882 */ /* 0x000fe40000000000 */
[----:B------:R-:W-:Y:S02]  /*35c0*/  UISETP.LT.AND UP0, UPT, UR33, 0x1, UPT ;  /* 0x000000012100788c */ /* 0x000fe4000bf01270 */
[----:B------:R-:W-:Y:S02]  /*35d0*/  ULOP3.LUT UR30, UR30, 0x3fff, URZ, 0xc0, !UPT ;  /* 0x00003fff1e1e7892 */ /* 0x000fe4000f8ec0ff */
[----:B------:R-:W-:Y:S02]  /*35e0*/  ULOP3.LUT UR29, UR4, 0x10000, URZ, 0xfc, !UPT ;  /* 0x00010000041d7892 */ /* 0x000fe4000f8efcff */
[----:B------:R-:W-:Y:S01]  /*35f0*/  USEL UR43, UR33, 0x1, !UP0 ;  /* 0x00000001212b7887 */ /* 0x000fe2000c000000 */
[----:B------:R-:W-:Y:S01]  /*3600*/  UMOV UR38, 0x0 ;  /* 0x0000000000267882 */ /* 0x000fe20000000000 */
[----:B------:R-:W-:Y:S01]  /*3610*/  UMOV UR39, 0x8208010 ;  /* 0x0820801000277882 */ /* 0x000fe20000000000 */
[----:B------:R-:W-:Y:S01]  /*3620*/  UMOV UR36, 0x0 ;  /* 0x0000000000247882 */ /* 0x000fe20000000000 */
[----:B------:R-:W-:Y:S01]  /*3630*/  UMOV UR37, 0x8208010 ;  /* 0x0820801000257882 */ /* 0x000fe20000000000 */
[----:B------:R-:W-:Y:S01]  /*3640*/  UMOV UR34, 0x0 ;  /* 0x0000000000227882 */ /* 0x000fe20000000000 */
[----:B------:R-:W-:Y:S01]  /*3650*/  UMOV UR35, 0x8208010 ;  /* 0x0820801000237882 */ /* 0x000fe20000000000 */
[----:B--2---:R-:W-:-:S15]  /*3660*/  R2UR UR44, R0 ;  /* 0x00000000002c72ca */ /* 0x004fde00000e0000 */
.L_x_72:
[C---:B------:R-:W-:Y:S02]  /*3670*/  LEA R0, R8.reuse, UR26, 0x3 ;  /* 0x0000001a08007c11 */ /* 0x040fe4000f8e18ff */
[----:B------:R-:W-:Y:S02]  /*3680*/  SHF.L.U32 R4, R3, 0x1f, RZ ;  /* 0x0000001f03047819 */ /* 0x000fe400000006ff */
[----:B------:R-:W-:Y:S02]  /*3690*/  LEA R5, R8, UR26, 0x4 ;  /* 0x0000001a08057c11 */ /* 0x000fe4000f8e20ff */
[----:B------:R-:W1:Y:S02]  /*36a0*/  SYNCS.PHASECHK.TRANS64.TRYWAIT P0, [R0+URZ+0x70], R4 ;  /* 0x00007004000075a7 */ /* 0x000e6400080011ff */
[----:B-1-3--:R-:W-:Y:S05]  /*36b0*/  @!P0 BRA `(.L_x_65) ;  /* 0x0000005800ac8947 */ /* 0x00afea0003800000 */
.L_x_161:
[----:B-1----:R-:W1:Y:S01]  /*36c0*/  LDS.128 R4, [R5+0x100] ;  /* 0x0001000005047984 */ /* 0x002e620000000c00 */
[----:B------:R-:W-:Y:S02]  /*36d0*/  VIADD R0, R0, 0x80 ;  /* 0x0000008000007836 */ /* 0x000fe40000000000 */
[----:B------:R-:W-:Y:S01]  /*36e0*/  VIADD R8, R8, 0x1 ;  /* 0x0000000108087836 */ /* 0x000fe20000000000 */
[----:B------:R-:W-:Y:S01]  /*36f0*/  @!PT LDS RZ, [RZ] ;  /* 0x00000000fffff984 */ /* 0x000fe20000000800 */
[----:B------:R-:W-:Y:S01]  /*3700*/  @!PT LDS RZ, [RZ] ;  /* 0x00000000fffff984 */ /* 0x000fe20000000800 */
[----:B------:R-:W-:Y:S01]  /*3710*/  @!PT LDS RZ, [RZ] ;  /* 0x00000000fffff984 */ /* 0x000fe20000000800 */
[----:B------:R-:W-:Y:S01]  /*3720*/  @!PT LDS RZ, [RZ] ;  /* 0x00000000fffff984 */ /* 0x000fe20000000800 */
[----:B------:R2:W-:Y:S06]  /*3730*/  MEMBAR.ALL.CTA ;  /* 0x0000000000007992 */ /* 0x0005ec0000008000 */
[----:B--2---:R-:W2:Y:S01]  /*3740*/  FENCE.VIEW.ASYNC.S ;  /* 0x00000000000073c6 */ /* 0x004ea20000000000 */
[----:B------:R-:W-:-:S04]  /*3750*/  PRMT R0, RZ, 0x654, R0 ;  /* 0x00000654ff007816 */ /* 0x000fc80000000000 */
[----:B--2---:R2:W-:Y:S01]  /*3760*/  SYNCS.ARRIVE.TRANS64.RED.A1T0 RZ, [R0+URZ], RZ ;  /* 0x000000ff00ff79a7 */ /* 0x0045e200081004ff */
[----:B-1----:R-:W-:Y:S01]  /*3770*/  LOP3.LUT P1, RZ, R6, 0x1, RZ, 0xc0, !PT ;  /* 0x0000000106ff7812 */ /* 0x002fe2000782c0ff */
[----:B--2---:R-:W-:-:S12]  /*3780*/  BRA.U UP3, `(.L_x_66) ;  /* 0x0000000503087547 */ /* 0x004fd8000b800000 */
[----:B------:R-:W1:Y:S01]  /*3790*/  LDCU UR4, c[0x0][0x38c] ;  /* 0x00007180ff0477ac */ /* 0x000e620008000800 */
[----:B------:R-:W-:Y:S02]  /*37a0*/  PLOP3.LUT P2, PT, PT, PT, PT, 0x80, 0x8 ;  /* 0x000000000008781c */ /* 0x000fe40003f4f070 */
[----:B------:R-:W-:Y:S01]  /*37b0*/  SHF.L.U32 R4, R9, 0x1f, RZ ;  /* 0x0000001f09047819 */ /* 0x000fe200000006ff */
[----:B------:R-:W-:Y:S02]  /*37c0*/  ULEA UR31, UR32, UR26, 0x3 ;  /* 0x0000001a201f7291 */ /* 0x000fe4000f8e18ff */
[----:B------:R-:W-:Y:S02]  /*37d0*/  ULEA UR11, UR32, UR44, 0x6 ;  /* 0x0000002c200b7291 */ /* 0x000fe4000f8e30ff */
[----:B-1----:R-:W-:-:S06]  /*37e0*/  UISETP.GE.AND UP0, UPT, UR4, 0x1, UPT ;  /* 0x000000010400788c */ /* 0x002fcc000bf06270 */
[----:B------:R-:W-:-:S05]  /*37f0*/  PLOP3.LUT P0, PT, PT, PT, UP0, 0x80, 0x8 ;  /* 0x000000000008781c */ /* 0x000fca0003f0f008 */
[----:B------:R-:W-:-:S08]  /*3800*/  @UP0 ULEA UR4, UR23, UR26, 0x3 ;  /* 0x0000001a17040291 */ /* 0x000fd0000f8e18ff */
[----:B------:R-:W-:-:S04]  /*3810*/  @P0 SHF.L.U32 R0, R2, 0x1f, RZ ;  /* 0x0000001f02000819 */ /* 0x000fc800000006ff */
[----:B------:R1:W2:Y:S01]  /*3820*/  @P0 SYNCS.PHASECHK.TRANS64.TRYWAIT P2, [UR4], R0 ;  /* 0x00000000ff0005a7 */ /* 0x0002a20008041104 */
[----:B------:R-:W3:Y:S02]  /*3830*/  SYNCS.PHASECHK.TRANS64.TRYWAIT P0, [UR31+0xb0], R4 ;  /* 0x0000b004ff0075a7 */ /* 0x000ee4000800111f */
[----:B-123--:R-:W-:Y:S05]  /*3840*/  @!P0 BRA `(.L_x_67) ;  /* 0x00000058005c8947 */ /* 0x00efea0003800000 */
.L_x_163:
[----:B------:R-:W-:Y:S01]  /*3850*/  UMOV UR27, UR22 ;  /* 0x00000016001b7c82 */ /* 0x000fe20008000000 */
[----:B------:R-:W-:Y:S05]  /*3860*/  BRA.U !UP0, `(.L_x_68) ;  /* 0x0000000108c07547 */ /* 0x000fea000b800000 */
[----:B------:R-:W-:Y:S02]  /*3870*/  UIADD3 UR27, UPT, UPT, UR43, UR22, URZ ;  /* 0x000000162b1b7290 */ /* 0x000fe4000fffe0ff */
[----:B------:R-:W-:Y:S01]  /*3880*/  UPLOP3.LUT UP2, UPT, UPT, UPT, UPT, 0x40, 0x4 ;  /* 0x000000000004789c */ /* 0x000fe20003f4e870 */
[----:B------:R-:W-:Y:S01]  /*3890*/  UMOV UR24, UR33 ;  /* 0x0000002100187c82 */ /* 0x000fe20008000000 */
[----:B------:R-:W-:-:S09]  /*38a0*/  UMOV UR10, UR23 ;  /* 0x00000017000a7c82 */ /* 0x000fd20008000000 */
.L_x_71:
[----:B--2---:R-:W-:Y:S01]  /*38b0*/  ULEA UR5, UR10, UR26, 0x3 ;  /* 0x0000001a0a057291 */ /* 0x004fe2000f8e18ff */
[----:B---3--:R-:W-:Y:S11]  /*38c0*/  @P2 BRA `(.L_x_69) ;  /* 0x00000000000c2947 */ /* 0x008ff60003800000 */
[----:B-1----:R-:W-:Y:S04]  /*38d0*/  SHF.L.U32 R4, R2, 0x1f, RZ ;  /* 0x0000001f02047819 */ /* 0x002fe800000006ff */
[----:B------:R-:W1:Y:S02]  /*38e0*/  SYNCS.PHASECHK.TRANS64.TRYWAIT P0, [UR5], R4 ;  /* 0x00000004ff0075a7 */ /* 0x000e640008001105 */
[----:B-1----:R-:W-:Y:S05]  /*38f0*/  @!P0 BRA `(.L_x_70) ;  /* 0x0000005800488947 */ /* 0x002fea0003800000 */
.L_x_69:
[----:B------:R-:W-:Y:S01]  /*3900*/  UISETP.NE.AND UP0, UPT, UR24, 0x1, UPT ;  /* 0x000000011800788c */ /* 0x000fe2000bf05270 */
[----:B------:R-:W-:Y:S01]  /*3910*/  PLOP3.LUT P2, PT, PT, PT, PT, 0x80, 0x8 ;  /* 0x000000000008781c */ /* 0x000fe20003f4f070 */
[----:B------:R-:W-:Y:S02]  /*3920*/  UIADD3 UR4, UPT, UPT, UR10, 0x1, URZ ;  /* 0x000000010a047890 */ /* 0x000fe4000fffe0ff */
[----:B------:R-:W-:Y:S02]  /*3930*/  UIADD3 UR25, UPT, UPT, UR5, 0x10, URZ ;  /* 0x0000001005197890 */ /* 0x000fe4000fffe0ff */
[----:B------:R-:W-:Y:S01]  /*3940*/  UISETP.NE.AND UP1, UPT, UR4, 0x2, UPT ;  /* 0x000000020400788c */ /* 0x000fe2000bf25270 */
[----:B------:R-:W-:Y:S01]  /*3950*/  PLOP3.LUT P0, PT, PT, PT, UP0, 0x80, 0x8 ;  /* 0x000000000008781c */ /* 0x000fe20003f0f008 */
[----:B------:R-:W-:Y:S02]  /*3960*/  UIADD3 UR22, UPT, UPT, UR22, 0x1, URZ ;  /* 0x0000000116167890 */ /* 0x000fe4000fffe0ff */
[----:B------:R-:W-:Y:S02]  /*3970*/  USEL UR6, URZ, 0x1, UP1 ;  /* 0x00000001ff067887 */ /* 0x000fe40008800000 */
[----:B------:R-:W-:Y:S02]  /*3980*/  USEL UR23, UR4, URZ, UP1 ;  /* 0x000000ff04177287 */ /* 0x000fe40008800000 */
[----:B------:R-:W-:Y:S02]  /*3990*/  UIADD3 UR24, UPT, UPT, UR24, -0x1, URZ ;  /* 0xffffffff18187890 */ /* 0x000fe4000fffe0ff */
[----:B------:R-:W-:Y:S01]  /*39a0*/  @UP0 ULEA UR4, UR23, UR26, 0x3 ;  /* 0x0000001a17040291 */ /* 0x000fe2000f8e18ff */
[----:B------:R-:W-:Y:S01]  /*39b0*/  LOP3.LUT R2, R2, UR6, RZ, 0x3c, !PT ;  /* 0x0000000602027c12 */ /* 0x000fe2000f8e3cff */
[----:B------:R-:W-:Y:S02]  /*39c0*/  ULEA UR6, UR10, UR30, 0x9 ;  /* 0x0000001e0a067291 */ /* 0x000fe4000f8e48ff */
[----:B------:R-:W-:Y:S01]  /*39d0*/  UISETP.NE.AND UP0, UPT, UR22, UR27, UPT ;  /* 0x0000001b1600728c */ /* 0x000fe2000bf05270 */
[----:B-1----:R-:W-:Y:S01]  /*39e0*/  @P0 SHF.L.U32 R0, R2, 0x1f, RZ ;  /* 0x0000001f02000819 */ /* 0x002fe200000006ff */
[----:B------:R-:W-:Y:S02]  /*39f0*/  UIADD3 UR20, UPT, UPT, UR6, 0x80, URZ ;  /* 0x0000008006147890 */ /* 0x000fe4000fffe0ff */
[----:B------:R-:W-:Y:S01]  /*3a00*/  UIADD3 UR16, UPT, UPT, UR6, 0x100, URZ ;  /* 0x0000010006107890 */ /* 0x000fe2000fffe0ff */
[----:B------:R2:W3:Y:S01]  /*3a10*/  @P0 SYNCS.PHASECHK.TRANS64.TRYWAIT P2, [UR4], R0 ;  /* 0x00000000ff0005a7 */ /* 0x0004e20008041104 */
[----:B------:R-:W-:Y:S02]  /*3a20*/  ULEA UR4, UR10, UR29, 0x9 ;  /* 0x0000001d0a047291 */ /* 0x000fe4000f8e48ff */
[----:B------:R-:W-:Y:S02]  /*3a30*/  UIADD3 UR12, UPT, UPT, UR6, 0x180, URZ ;  /* 0x00000180060c7890 */ /* 0x000fe4000fffe0ff */
[----:B------:R-:W-:Y:S02]  /*3a40*/  UIADD3 UR18, UPT, UPT, UR4, 0x2, URZ ;  /* 0x0000000204127890 */ /* 0x000fe4000fffe0ff */
[----:B------:R-:W-:Y:S02]  /*3a50*/  UIADD3 UR14, UPT, UPT, UR4, 0x4, URZ ;  /* 0x00000004040e7890 */ /* 0x000fe4000fffe0ff */
[----:B------:R-:W-:Y:S01]  /*3a60*/  UIADD3 UR8, UPT, UPT, UR4, 0x6, URZ ;  /* 0x0000000604087890 */ /* 0x000fe2000fffe0ff */
[----:B------:R-:W-:Y:S01]  /*3a70*/  UMOV UR7, 0x40004040 ;  /* 0x4000404000077882 */ /* 0x000fe20000000000 */
[----:B------:R-:W-:Y:S01]  /*3a80*/  UMOV UR5, 0x40004040 ;  /* 0x4000404000057882 */ /* 0x000fe20000000000 */
[----:B------:R-:W-:Y:S01]  /*3a90*/  UMOV UR21, 0x40004040 ;  /* 0x4000404000157882 */ /* 0x000fe20000000000 */
[----:B------:R2:W-:Y:S01]  /*3aa0*/  UTCHMMA.2CTA gdesc[UR6], gdesc[UR4], tmem[UR11], tmem[UR40], idesc[UR41], UP2 ;  /* 0x00ff2804060075ea */ /* 0x0005e2000920000b */
[----:B------:R-:W-:Y:S01]  /*3ab0*/  UPLOP3.LUT UP2, UPT, UPT, UPT, UPT, 0x80, 0x8 ;  /* 0x000000000008789c */ /* 0x000fe20003f4f070 */
[----:B------:R-:W-:Y:S01]  /*3ac0*/  UMOV UR19, 0x40004040 ;  /* 0x4000404000137882 */ /* 0x000fe20000000000 */
[----:B------:R-:W-:Y:S01]  /*3ad0*/  UMOV UR17, 0x40004040 ;  /* 0x4000404000117882 */ /* 0x000fe20000000000 */
[----:B------:R2:W-:Y:S01]  /*3ae0*/  UTCHMMA.2CTA gdesc[UR20], gdesc[UR18], tmem[UR11], tmem[UR38], idesc[UR39], UPT ;  /* 0x00ff2612140075ea */ /* 0x0005e2000ba0000b */
[----:B------:R-:W-:Y:S01]  /*3af0*/  UMOV UR15, 0x40004040 ;  /* 0x40004040000f7882 */ /* 0x000fe20000000000 */
[----:B------:R-:W-:Y:S01]  /*3b00*/  UMOV UR13, 0x40004040 ;  /* 0x40004040000d7882 */ /* 0x000fe20000000000 */
[----:B------:R-:W-:Y:S01]  /*3b10*/  UMOV UR9, 0x40004040 ;  /* 0x4000404000097882 */ /* 0x000fe20000000000 */
[----:B------:R2:W-:Y:S01]  /*3b20*/  UTCHMMA.2CTA gdesc[UR16], gdesc[UR14], tmem[UR11], tmem[UR36], idesc[UR37], UPT ;  /* 0x00ff240e100075ea */ /* 0x0005e2000ba0000b */
[----:B------:R2:W-:Y:S01]  /*3b30*/  UTCHMMA.2CTA gdesc[UR12], gdesc[UR8], tmem[UR11], tmem[UR34], idesc[UR35], UPT ;  /* 0x00ff22080c0075ea */ /* 0x0005e2000ba0000b */
[----:B------:R2:W-:Y:S01]  /*3b40*/  UTCBAR.2CTA.MULTICAST [UR25], URZ, UR28 ;  /* 0x000000ff190073e9 */ /* 0x0005e2000820081c */
[----:B------:R-:W-:Y:S01]  /*3b50*/  UMOV UR10, UR23 ;  /* 0x00000017000a7c82 */ /* 0x000fe20008000000 */
[----:B------:R-:W-:Y:S05]  /*3b60*/  BRA.U UP0, `(.L_x_71) ;  /* 0xfffffffd00507547 */ /* 0x000fea000b83ffff */
.L_x_68:
[----:B--2---:R-:W-:Y:S01]  /*3b70*/  UIADD3 UR4, UPT, UPT, UR31, 0x90, URZ ;  /* 0x000000901f047890 */ /* 0x004fe2000fffe0ff */
[----:B------:R-:W-:-:S08]  /*3b80*/  UMOV UR22, UR27 ;  /* 0x0000001b00167c82 */ /* 0x000fd00008000000 */
[----:B------:R2:W-:Y:S01]  /*3b90*/  UTCBAR.2CTA.MULTICAST [UR4], URZ, UR42 ;  /* 0x000000ff040073e9 */ /* 0x0005e2000820082a */
[----:B------:R-:W-:Y:S02]  /*3ba0*/  NOP ;  /* 0x0000000000007918 */ /* 0x000fe40000000000 */
.L_x_66:
[----:B--2---:R-:W-:Y:S01]  /*3bb0*/  UIADD3 UR4, UPT, UPT, UR32, 0x1, URZ ;  /* 0x0000000120047890 */ /* 0x004fe2000fffe0ff */
[----:B------:R-:W-:-:S03]  /*3bc0*/  ISETP.NE.AND P0, PT, R8, 0x2, PT ;  /* 0x000000020800780c */ /* 0x000fc60003f05270 */
[----:B------:R-:W-:Y:S01]  /*3bd0*/  UISETP.NE.AND UP0, UPT, UR4, 0x4, UPT ;  /* 0x000000040400788c */ /* 0x000fe2000bf05270 */
[----:B-1----:R-:W-:Y:S02]  /*3be0*/  SEL R0, RZ, 0x1, P0 ;  /* 0x00000001ff007807 */ /* 0x002fe40000000000 */
[----:B------:R-:W-:Y:S01]  /*3bf0*/  SEL R8, R8, RZ, P0 ;  /* 0x000000ff08087207 */ /* 0x000fe20000000000 */
[----:B------:R-:W-:Y:S01]  /*3c00*/  USEL UR5, URZ, 0x1, UP0 ;  /* 0x00000001ff057887 */ /* 0x000fe20008000000 */
[----:B------:R-:W-:Y:S01]  /*3c10*/  LOP3.LUT R3, R3, R0, RZ, 0x3c, !PT ;  /* 0x0000000003037212 */ /* 0x000fe200078e3cff */
[----:B------:R-:W-:-:S04]  /*3c20*/  USEL UR32, UR4, URZ, UP0 ;  /* 0x000000ff04207287 */ /* 0x000fc80008000000 */
[----:B------:R-:W-:Y:S01]  /*3c30*/  LOP3.LUT R9, R9, UR5, RZ, 0x3c, !PT ;  /* 0x0000000509097c12 */ /* 0x000fe2000f8e3cff */
[----:B------:R-:W-:Y:S07]  /*3c40*/  @P1 BRA `(.L_x_72) ;  /* 0xfffffff800881947 */ /* 0x000fee000383ffff */
[----:B------:R-:W1:Y:S01]  /*3c50*/  S2UR UR8, SR_CgaCtaId ;  /* 0x00000000000879c3 */ /* 0x000e620000008800 */
[----:B------:R-:W-:Y:S01]  /*3c60*/  ELECT P0, URZ, PT ;  /* 0x0000000000ff782f */ /* 0x000fe20003800000 */
[----:B------:R-:W-:Y:S01]  /*3c70*/  HFMA2 R0, -RZ, RZ, 0, 5.9604644775390625e-08 ;  /* 0x00000001ff007431 */ /* 0x000fe200000001ff */
[----:B------:R-:W-:-:S05]  /*3c80*/  UMOV UR4, 0x40 ;  /* 0x0000004000047882 */ /* 0x000fca0000000000 */
[----:B------:R-:W-:Y:S01]  /*3c90*/  UVIRTCOUNT.DEALLOC.SMPOOL 0x80 ;  /* 0x000000800000784c */ /* 0x000fe20000000000 */
[----:B------:R-:W-:Y:S02]  /*3ca0*/  UISETP.NE.AND UP1, UPT, UR48, URZ, UPT ;  /* 0x000000ff3000728c */ /* 0x000fe4000bf25270 */
[----:B-1----:R-:W-:-:S09]  /*3cb0*/  ULEA UR8, UR8, UR4, 0x18 ;  /* 0x0000000408087291 */ /* 0x002fd2000f8ec0ff */
[----:B------:R1:W-:Y:S01]  /*3cc0*/  @P0 STS.U8 [UR8+0x1c], R0 ;  /* 0x00001c00ff000988 */ /* 0x0003e20008000008 */
[----:B------:R-:W-:Y:S05]  /*3cd0*/  BRA.U UP1, `(.L_x_73) ;  /* 0x0000000101a07547 */ /* 0x000fea000b800000 */
[----:B------:R-:W-:Y:S01]  /*3ce0*/  UIADD3 UR7, UPT, UPT, UR26, 0xb0, URZ ;  /* 0x000000b01a077890 */ /* 0x000fe2000fffe0ff */
[----:B------:R-:W-:-:S03]  /*3cf0*/  SHF.L.U32 R2, R9, 0x1f, RZ ;  /* 0x0000001f09027819 */ /* 0x000fc600000006ff */
[----:B------:R-:W-:-:S09]  /*3d00*/  ULEA UR4, UR32, UR7, 0x3 ;  /* 0x0000000720047291 */ /* 0x000fd2000f8e18ff */
[----:B------:R-:W2:Y:S02]  /*3d10*/  SYNCS.PHASECHK.TRANS64.TRYWAIT P0, [UR4], R2 ;  /* 0x00000002ff0075a7 */ /* 0x000ea40008001104 */
[----:B--2---:R-:W-:Y:S05]  /*3d20*/  @!P0 BRA `(.L_x_74) ;  /* 0x0000005400548947 */ /* 0x004fea0003800000 */
.L_x_166:
[----:B------:R-:W-:-:S04]  /*3d30*/  UIADD3 UR4, UPT, UPT, UR32, 0x1, URZ ;  /* 0x0000000120047890 */ /* 0x000fc8000fffe0ff */
[----:B------:R-:W-:-:S04]  /*3d40*/  UISETP.NE.AND UP0, UPT, UR4, 0x4, UPT ;  /* 0x000000040400788c */ /* 0x000fc8000bf05270 */
[----:B------:R-:W-:Y:S02]  /*3d50*/  USEL UR6, URZ, 0x1, UP0 ;  /* 0x00000001ff067887 */ /* 0x000fe40008000000 */
[----:B------:R-:W-:-:S04]  /*3d60*/  USEL UR4, UR4, URZ, UP0 ;  /* 0x000000ff04047287 */ /* 0x000fc80008000000 */
[----:B------:R-:W-:Y:S01]  /*3d70*/  ULEA UR5, UR4, UR7, 0x3 ;  /* 0x0000000704057291 */ /* 0x000fe2000f8e18ff */
[----:B-1----:R-:W-:-:S04]  /*3d80*/  LOP3.LUT R2, R9, UR6, RZ, 0x3c, !PT ;  /* 0x0000000609027c12 */ /* 0x002fc8000f8e3cff */
[----:B------:R-:W-:-:S04]  /*3d90*/  SHF.L.U32 R3, R2, 0x1f, RZ ;  /* 0x0000001f02037819 */ /* 0x000fc800000006ff */
[----:B------:R-:W1:Y:S02]  /*3da0*/  SYNCS.PHASECHK.TRANS64.TRYWAIT P0, [UR5], R3 ;  /* 0x00000003ff0075a7 */ /* 0x000e640008001105 */
[----:B-1----:R-:W-:Y:S05]  /*3db0*/  @!P0 BRA `(.L_x_75) ;  /* 0x0000005400488947 */ /* 0x002fea0003800000 */
.L_x_168:
[----:B------:R-:W-:-:S04]  /*3dc0*/  UIADD3 UR4, UPT, UPT, UR4, 0x1, URZ ;  /* 0x0000000104047890 */ /* 0x000fc8000fffe0ff */
[----:B------:R-:W-:-:S04]  /*3dd0*/  UISETP.NE.AND UP0, UPT, UR4, 0x4, UPT ;  /* 0x000000040400788c */ /* 0x000fc8000bf05270 */
[----:B------:R-:W-:Y:S02]  /*3de0*/  USEL UR6, URZ, 0x1, UP0 ;  /* 0x00000001ff067887 */ /* 0x000fe40008000000 */
[----:B------:R-:W-:-:S04]  /*3df0*/  USEL UR4, UR4, URZ, UP0 ;  /* 0x000000ff04047287 */ /* 0x000fc80008000000 */
[----:B------:R-:W-:Y:S01]  /*3e00*/  ULEA UR5, UR4, UR7, 0x3 ;  /* 0x0000000704057291 */ /* 0x000fe2000f8e18ff */
[----:B------:R-:W-:-:S04]  /*3e10*/  LOP3.LUT R2, R2, UR6, RZ, 0x3c, !PT ;  /* 0x0000000602027c12 */ /* 0x000fc8000f8e3cff */
[----:B-1----:R-:W-:-:S04]  /*3e20*/  SHF.L.U32 R3, R2, 0x1f, RZ ;  /* 0x0000001f02037819 */ /* 0x002fc800000006ff */
[----:B------:R-:W1:Y:S02]  /*3e30*/  SYNCS.PHASECHK.TRANS64.TRYWAIT P0, [UR5], R3 ;  /* 0x00000003ff0075a7 */ /* 0x000e640008001105 */
[----:B-1----:R-:W-:Y:S05]  /*3e40*/  @!P0 BRA `(.L_x_76) ;  /* 0x00000054003c8947 */ /* 0x002fea0003800000 */
.L_x_170:
[----:B------:R-:W-:-:S04]  /*3e50*/  UIADD3 UR4, UPT, UPT, UR4, 0x1, URZ ;  /* 0x0000000104047890 */ /* 0x000fc8000fffe0ff */
[----:B------:R-:W-:-:S04]  /*3e60*/  UISETP.NE.AND UP0, UPT, UR4, 0x4, UPT ;  /* 0x000000040400788c */ /* 0x000fc8000bf05270 */
[----:B------:R-:W-:Y:S02]  /*3e70*/  USEL UR5, URZ, 0x1, UP0 ;  /* 0x00000001ff057887 */ /* 0x000fe40008000000 */
[----:B------:R-:W-:-:S04]  /*3e80*/  USEL UR4, UR4, URZ, UP0 ;  /* 0x000000ff04047287 */ /* 0x000fc80008000000 */
[----:B------:R-:W-:Y:S01]  /*3e90*/  ULEA UR4, UR4, UR7, 0x3 ;  /* 0x0000000704047291 */ /* 0x000fe2000f8e18ff */
[----:B------:R-:W-:-:S04]  /*3ea0*/  LOP3.LUT R2, R2, UR5, RZ, 0x3c, !PT ;  /* 0x0000000502027c12 */ /* 0x000fc8000f8e3cff */
[----:B------:R-:W-:Y:S01]  /*3eb0*/  SHF.L.U32 R2, R2, 0x1f, RZ ;  /* 0x0000001f02027819 */ /* 0x000fe200000006ff */
[----:B-1----:R-:W-:-:S04]  /*3ec0*/  IMAD.U32 R0, RZ, RZ, UR4 ;  /* 0x00000004ff007e24 */ /* 0x002fc8000f8e00ff */
[----:B------:R1:W2:Y:S03]  /*3ed0*/  SYNCS.PHASECHK.TRANS64.TRYWAIT P0, [R0+URZ], R2 ;  /* 0x00000002000075a7 */ /* 0x0002a600080011ff */
[----:B--2---:R-:W-:Y:S05]  /*3ee0*/  @!P0 NANOSLEEP.SYNCS 0x989680 ;  /* 0x009896800000895d */ /* 0x004fea0003900000 */
[----:B------:R-:W2:Y:S02]  /*3ef0*/  @!P0 SYNCS.PHASECHK.TRANS64 P0, [R0+URZ], R2 ;  /* 0x00000002000085a7 */ /* 0x000ea400080010ff */
[----:B--2---:R-:W-:Y:S05]  /*3f00*/  @P0 BRA `(.L_x_77) ;  /* 0x0000000000200947 */ /* 0x004fea0003800000 */
.L_x_78:
[----:B--2---:R2:W4:Y:S02]  /*3f10*/  SYNCS.PHASECHK.TRANS64.TRYWAIT P0, [R0+URZ], R2 ;  /* 0x00000002000075a7 */ /* 0x00452400080011ff */
[----:B----4-:R-:W-:Y:S05]  /*3f20*/  @!P0 NANOSLEEP.SYNCS 0x989680 ;  /* 0x009896800000895d */ /* 0x010fea0003900000 */
[----:B------:R-:W4:Y:S02]  /*3f30*/  @!P0 SYNCS.PHASECHK.TRANS64 P0, [R0+URZ], R2 ;  /* 0x00000002000085a7 */ /* 0x000f2400080010ff */
[----:B----4-:R-:W-:Y:S05]  /*3f40*/  @!P0 BRA `(.L_x_78) ;  /* 0xfffffffc00f08947 */ /* 0x010fea000383ffff */
[----:B------:R-:W-:Y:S05]  /*3f50*/  BRA `(.L_x_77) ;  /* 0x00000000000c7947 */ /* 0x000fea0003800000 */
.L_x_73:
[----:B------:R-:W-:-:S04]  /*3f60*/  UIADD3 UR4, UPT, UPT, UR26, 0xf0, URZ ;  /* 0x000000f01a047890 */ /* 0x000fc8000fffe0ff */
[----:B------:R-:W-:-:S09]  /*3f70*/  UPRMT UR4, UR49, 0x654, UR4 ;  /* 0x0000065431047896 */ /* 0x000fd20008000004 */
[----:B------:R-:W-:Y:S03]  /*3f80*/  SYNCS.ARRIVE.TRANS64.RED.A1T0 RZ, [UR4], RZ ;  /* 0x000000ffffff79a7 */ /* 0x000fe60008100404 */
.L_x_77:
[----:B-12---:R-:W-:Y:S01]  /*3f90*/  SHF.L.U32 R2, RZ, 0x1f, RZ ;  /* 0x0000001fff027819 */ /* 0x006fe200000006ff */
[----:B------:R-:W-:Y:S01]  /*3fa0*/  UIADD3 UR4, UPT, UPT, UR26, 0xf0, URZ ;  /* 0x000000f01a047890 */ /* 0x000fe2000fffe0ff */
[----:B------:R-:W-:Y:S02]  /*3fb0*/  PLOP3.LUT P0, PT, PT, PT, UP1, 0x80, 0x8 ;  /* 0x000000000008781c */ /* 0x000fe40003f0f018 */
[----:B------:R-:W1:Y:S02]  /*3fc0*/  SYNCS.PHASECHK.TRANS64.TRYWAIT P1, [UR26+0xf0], R2 ;  /* 0x0000f002ff0075a7 */ /* 0x000e64000802111a */
[----:B-1----:R-:W-:Y:S09]  /*3fd0*/  @!P1 BRA `(.L_x_79) ;  /* 0x0000005000f09947 */ /* 0x002ff20003800000 */
.L_x_172:
[----:B------:R-:W-:Y:S01]  /*3fe0*/  @!UP1 UPRMT UR4, UR49, 0x654, UR4 ;  /* 0x0000065431049896 */ /* 0x000fe20008000004 */
[----:B------:R-:W-:Y:S01]  /*3ff0*/  UMOV UR5, 0xffff ;  /* 0x0000ffff00057882 */ /* 0x000fe20000000000 */
[----:B------:R-:W-:-:S07]  /*4000*/  UMOV UR6, 0x1 ;  /* 0x0000000100067882 */ /* 0x000fce0000000000 */
[----:B------:R-:W-:Y:S01]  /*4010*/  @!P0 SYNCS.ARRIVE.TRANS64.RED.A1T0 RZ, [UR4], RZ ;  /* 0x000000ffffff89a7 */ /* 0x000fe20008100404 */
[----:B------:R-:W-:Y:S01]  /*4020*/  NOP ;  /* 0x0000000000007918 */ /* 0x000fe20000000000 */
[----:B-1----:R-:W1:Y:S01]  /*4030*/  LDS R0, [UR8+0x14] ;  /* 0x00001408ff007984 */ /* 0x002e620008000800 */
[----:B------:R-:W-:-:S04]  /*4040*/  ULOP3.LUT UR4, UR44, 0xffff, URZ, 0xc0, !UPT ;  /* 0x0000ffff2c047892 */ /* 0x000fc8000f8ec0ff */
[----:B------:R-:W-:-:S04]  /*4050*/  USHF.R.U32.HI UR4, URZ, 0x5, UR4 ;  /* 0x00000005ff047899 */ /* 0x000fc80008011604 */
[----:B------:R-:W-:Y:S02]  /*4060*/  USHF.L.U32 UR5, UR5, UR4, URZ ;  /* 0x0000000405057299 */ /* 0x000fe400080006ff */
[----:B------:R-:W-:-:S04]  /*4070*/  USHF.L.U32 UR4, UR6, UR4, URZ ;  /* 0x0000000406047299 */ /* 0x000fc800080006ff */
[----:B-1----:R-:W-:-:S04]  /*4080*/  LOP3.LUT R0, R0, UR5, RZ, 0xc0, !PT ;  /* 0x0000000500007c12 */ /* 0x002fc8000f8ec0ff */
[----:B------:R-:W-:-:S13]  /*4090*/  ISETP.NE.AND P0, PT, R0, UR5, PT ;  /* 0x0000000500007c0c */ /* 0x000fda000bf05270 */
[----:B------:R-:W-:Y:S05]  /*40a0*/  @P0 BRA `(.L_x_80) ;  /* 0x0000000000580947 */ /* 0x000fea0003800000 */
[----:B------:R-:W1:Y:S02]  /*40b0*/  LDS R0, [UR8+0x18] ;  /* 0x00001808ff007984 */ /* 0x000e640008000800 */
[----:B-1----:R-:W-:-:S04]  /*40c0*/  LOP3.LUT R0, R0, UR4, RZ, 0xc0, !PT ;  /* 0x0000000400007c12 */ /* 0x002fc8000f8ec0ff */
[----:B------:R-:W-:-:S13]  /*40d0*/  ISETP.NE.AND P0, PT, R0, UR4, PT ;  /* 0x0000000400007c0c */ /* 0x000fda000bf05270 */
[----:B------:R-:W-:Y:S05]  /*40e0*/  @P0 BRA `(.L_x_81) ;  /* 0x00000000003c0947 */ /* 0x000fea0003800000 */
[----:B------:R-:W1:Y:S01]  /*40f0*/  S2R R2, SR_LANEID ;  /* 0x0000000000027919 */ /* 0x000e620000000000 */
[----:B------:R-:W-:-:S06]  /*4100*/  ULOP3.LUT UR5, URZ, UR5, URZ, 0x33, !UPT ;  /* 0x00000005ff057292 */ /* 0x000fcc000f8e33ff */
[----:B------:R-:W-:-:S04]  /*4110*/  IMAD.U32 R0, RZ, RZ, UR5 ;  /* 0x00000005ff007e24 */ /* 0x000fc8000f8e00ff */
[----:B------:R2:W4:Y:S02]  /*4120*/  REDUX UR7, R0 ;  /* 0x00000000000773c4 */ /* 0x0005240000000000 */
[----:B------:R1:W-:Y:S01]  /*4130*/  UTCATOMSWS.AND URZ, UR5 ;  /* 0x0000000500ff79e3 */ /* 0x0003e20008000000 */
[----:B--2---:R-:W-:Y:S01]  /*4140*/  LOP3.LUT R0, RZ, UR4, RZ, 0x33, !PT ;  /* 0x00000004ff007c12 */ /* 0x004fe2000f8e33ff */
[----:B------:R-:W-:Y:S02]  /*4150*/  VOTEU.ANY UR4, UPT, PT ;  /* 0x0000000000047886 */ /* 0x000fe400038e0100 */
[----:B------:R-:W-:Y:S02]  /*4160*/  UFLO.U32 UR4, UR4 ;  /* 0x00000004000472bd */ /* 0x000fe400080e0000 */
[----:B------:R-:W2:Y:S04]  /*4170*/  REDUX UR6, R0 ;  /* 0x00000000000673c4 */ /* 0x000ea80000000000 */
[----:B-1----:R-:W-:-:S02]  /*4180*/  ISETP.EQ.U32.AND P0, PT, R2, UR4, PT ;  /* 0x0000000402007c0c */ /* 0x002fc4000bf02070 */
[----:B----4-:R-:W-:-:S11]  /*4190*/  MOV R2, UR7 ;  /* 0x0000000700027c02 */ /* 0x010fd60008000f00 */
[----:B------:R1:W-:Y:S01]  /*41a0*/  @P0 ATOMS.AND RZ, [UR8+0x14], R2 ;  /* 0x00001402ffff098c */ /* 0x0003e2000a800008 */
[----:B--2---:R-:W-:-:S05]  /*41b0*/  IMAD.U32 R0, RZ, RZ, UR6 ;  /* 0x00000006ff007e24 */ /* 0x004fca000f8e00ff */
[----:B------:R1:W-:Y:S01]  /*41c0*/  @P0 ATOMS.AND RZ, [UR8+0x18], R0 ;  /* 0x00001800ffff098c */ /* 0x0003e2000a800008 */
[----:B------:R-:W-:Y:S05]  /*41d0*/  BRA `(.L_x_82) ;  /* 0x0000000000147947 */ /* 0x000fea0003800000 */
.L_x_81:
[----:B------:R-:W-:Y:S02]  /*41e0*/  MOV R2, 0x4200 ;  /* 0x0000420000027802 */ /* 0x000fe40000000f00 */
[----:B---3-5:R-:W-:Y:S05]  /*41f0*/  CALL.REL.NOINC `($__internal_0_$__cuda_sm10x_tcgen05_guardrail_trap_col_being_dealloced_not_returned_by_alloc) ;  /* 0x0000005400d07944 */ /* 0x028fea0003c00000 */
[----:B------:R-:W-:Y:S05]  /*4200*/  BRA `(.L_x_82) ;  /* 0x0000000000087947 */ /* 0x000fea0003800000 */
.L_x_80:
[----:B------:R-:W-:Y:S02]  /*4210*/  MOV R2, 0x4230 ;  /* 0x0000423000027802 */ /* 0x000fe40000000f00 */
[----:B---3-5:R-:W-:Y:S05]  /*4220*/  CALL.REL.NOINC `($__internal_2_$__cuda_sm10x_tcgen05_guardrail_trap_unallocated_columns_being_dealloced) ;  /* 0x0000005400dc7944 */ /* 0x028fea0003c00000 */
.L_x_82:
[----:B------:R-:W-:Y:S01]  /*4230*/  NOP ;  /* 0x0000000000007918 */ /* 0x000fe20000000000 */
[----:B------:R-:W-:Y:S05]  /*4240*/  EXIT ;  /* 0x000000000000794d */ /* 0x000fea0003800000 */
.L_x_53:
[----:B------:R-:W-:-:S09]  /*4250*/  UISETP.NE.OR UP0, UPT, UR18, 0x3, !UP4 ;  /* 0x000000031200788c */ /* 0x000fd2000e705670 */
[----:B------:R-:W-:Y:S05]  /*4260*/  BRA.U UP0, `(.L_x_83) ;  /* 0x0000001100e87547 */ /* 0x000fea000b800000 */
[----:B------:R-:W2:Y:S01]  /*4270*/  LDCU.64 UR4, c[0x0][0x888] ;  /* 0x00011100ff0477ac */ /* 0x000ea20008000a00 */
[----:B------:R-:W3:Y:S01]  /*4280*/  LDC.64 R12, c[0x0][0x348] ;  /* 0x0000d200ff0c7b82 */ /* 0x000ee20000000a00 */
[----:B------:R-:W-:Y:S02]  /*4290*/  HFMA2 R9, -RZ, RZ, 0, 0 ;  /* 0x00000000ff097431 */ /* 0x000fe400000001ff */
[----:B------:R-:W-:Y:S01]  /*42a0*/  IMAD.MOV.U32 R11, RZ, RZ, 0x1 ;  /* 0x00000001ff0b7424 */ /* 0x000fe200078e00ff */
[----:B------:R-:W4:Y:S01]  /*42b0*/  LDCU UR46, c[0x0][0x370] ;  /* 0x00006e00ff2e77ac */ /* 0x000f220008000800 */
[----:B------:R-:W-:Y:S01]  /*42c0*/  IMAD.MOV.U32 R10, RZ, RZ, RZ ;  /* 0x000000ffff0a7224 */ /* 0x000fe200078e00ff */
[----:B------:R-:W-:Y:S01]  /*42d0*/  MOV R3, 0x1000 ;  /* 0x0000100000037802 */ /* 0x000fe20000000f00 */
[----:B------:R-:W4:Y:S01]  /*42e0*/  LDCU.128 UR48, c[0x0][0xb10] ;  /* 0x00016200ff3077ac */ /* 0x000f220008000c00 */
[----:B------:R-:W1:Y:S01]  /*42f0*/  LDCU UR37, c[0x0][0x374] ;  /* 0x00006e80ff2577ac */ /* 0x000e620008000800 */
[----:B------:R-:W1:Y:S01]  /*4300*/  LDCU.64 UR38, c[0x0][0x890] ;  /* 0x00011200ff2677ac */ /* 0x000e620008000a00 */
[----:B--2---:R-:W-:Y:S01]  /*4310*/  UISETP.NE.U32.AND UP0, UPT, UR4, URZ, UPT ;  /* 0x000000ff0400728c */ /* 0x004fe2000bf05070 */
[----:B------:R-:W2:Y:S01]  /*4320*/  LDCU UR15, c[0x0][0xb0c] ;  /* 0x00016180ff0f77ac */ /* 0x000ea20008000800 */
[----:B------:R-:W3:Y:S01]  /*4330*/  LDCU UR56, c[0x0][0xb20] ;  /* 0x00016400ff3877ac */ /* 0x000ee20008000800 */
[----:B------:R-:W3:Y:S01]  /*4340*/  LDCU UR4, c[0x0][0xb30] ;  /* 0x00016600ff0477ac */ /* 0x000ee20008000800 */
[----:B------:R-:W-:Y:S01]  /*4350*/  UMOV UR21, 0x400 ;  /* 0x0000040000157882 */ /* 0x000fe20000000000 */
[----:B----4-:R-:W-:-:S02]  /*4360*/  UIMAD.WIDE.U32 UR6, UR46, UR48, URZ ;  /* 0x000000302e0672a5 */ /* 0x010fc4000f8e00ff */
[----:B-1----:R-:W-:Y:S02]  /*4370*/  UIMAD.WIDE.U32 UR8, UR37, UR51, URZ ;  /* 0x00000033250872a5 */ /* 0x002fe4000f8e00ff */
[----:B------:R-:W-:Y:S02]  /*4380*/  ULEA UR21, UR47, UR21, 0x18 ;  /* 0x000000152f157291 */ /* 0x000fe4000f8ec0ff */
[----:B------:R-:W-:Y:S02]  /*4390*/  UISETP.NE.AND.EX UP6, UPT, UR5, URZ, UPT, UP0 ;  /* 0x000000ff0500728c */ /* 0x000fe4000bfc5300 */
[----:B------:R-:W-:Y:S02]  /*43a0*/  UISETP.NE.AND UP0, UPT, UR45, 0x1, UPT ;  /* 0x000000012d00788c */ /* 0x000fe4000bf05270 */
[----:B------:R-:W-:Y:S02]  /*43b0*/  UISETP.NE.U32.AND UP0, UPT, UR38, URZ, UPT ;  /* 0x000000ff2600728c */ /* 0x000fe4000bf05070 */
[----:B------:R-:W-:Y:S01]  /*43c0*/  UIADD3 UR52, UPT, UPT, UR21, 0x38, URZ ;  /* 0x0000003815347890 */ /* 0x000fe2000fffe0ff */
[----:B------:R-:W-:Y:S01]  /*43d0*/  UMOV UR6, UR7 ;  /* 0x0000000700067c82 */ /* 0x000fe20008000000 */
[----:B------:R-:W-:Y:S01]  /*43e0*/  UMOV UR53, UR9 ;  /* 0x0000000900357c82 */ /* 0x000fe20008000000 */
[----:B------:R-:W-:-:S02]  /*43f0*/  UISETP.GE.AND UP2, UPT, UR45, 0x1, UPT ;  /* 0x000000012d00788c */ /* 0x000fc4000bf46270 */
[----:B------:R-:W-:Y:S02]  /*4400*/  UISETP.NE.AND.EX UP5, UPT, UR39, URZ, UPT, UP0 ;  /* 0x000000ff2700728c */ /* 0x000fe4000bfa5300 */
[----:B------:R-:W-:Y:S01]  /*4410*/  UPLOP3.LUT UP3, UPT, UPT, UPT, UPT, 0x40, 0x4 ;  /* 0x000000000004789c */ /* 0x000fe20003f6e870 */
[----:B------:R-:W1:Y:S01]  /*4420*/  LDCU.64 UR22, c[0x0][0xb28] ;  /* 0x00016500ff1677ac */ /* 0x000e620008000a00 */
[----:B--2---:R-:W-:Y:S02]  /*4430*/  UISETP.NE.AND UP2, UPT, UR15, 0x1, UPT ;  /* 0x000000010f00788c */ /* 0x004fe4000bf45270 */
[----:B------:R-:W-:Y:S02]  /*4440*/  UIADD3 UR41, UPT, UPT, UR21, 0x20, URZ ;  /* 0x0000002015297890 */ /* 0x000fe4000fffe0ff */
[----:B------:R-:W-:Y:S02]  /*4450*/  UIADD3 UR33, UPT, UPT, UR21, 0x28, URZ ;  /* 0x0000002815217890 */ /* 0x000fe4000fffe0ff */
[----:B------:R-:W-:-:S02]  /*4460*/  UIADD3 UR25, UPT, UPT, UR21, 0x30, URZ ;  /* 0x0000003015197890 */ /* 0x000fc4000fffe0ff */
[----:B------:R-:W-:Y:S02]  /*4470*/  UPRMT UR52, UR47, 0x654, UR52 ;  /* 0x000006542f347896 */ /* 0x000fe40008000034 */
[----:B------:R-:W-:Y:S02]  /*4480*/  USHF.R.U32.HI UR54, URZ, UR49, UR6 ;  /* 0x00000031ff367299 */ /* 0x000fe40008011606 */
[----:B---3--:R-:W-:Y:S02]  /*4490*/  USHF.R.U32.HI UR53, URZ, UR56, UR53 ;  /* 0x00000038ff357299 */ /* 0x008fe40008011635 */
[----:B------:R-:W-:Y:S02]  /*44a0*/  UISETP.NE.AND UP0, UPT, UR50, 0x1, UPT ;  /* 0x000000013200788c */ /* 0x000fe4000bf05270 */
[----:B------:R-:W-:-:S11]  /*44b0*/  UISETP.NE.AND UP4, UPT, UR4, 0x1, UPT ;  /* 0x000000010400788c */ /* 0x000fd6000bf85270 */
.L_x_94:
[C---:B------:R-:W-:Y:S02]  /*44c0*/  LEA R8, R10.reuse, UR21, 0x3 ;  /* 0x000000150a087c11 */ /* 0x040fe4000f8e18ff */
[----:B------:R-:W-:Y:S02]  /*44d0*/  SHF.L.U32 R0, R9, 0x1f, RZ ;  /* 0x0000001f09007819 */ /* 0x000fe400000006ff */
[----:B------:R-:W-:Y:S02]  /*44e0*/  LEA R4, R10, UR21, 0x4 ;  /* 0x000000150a047c11 */ /* 0x000fe4000f8e20ff */
[----:B--2---:R-:W2:Y:S02]  /*44f0*/  SYNCS.PHASECHK.TRANS64.TRYWAIT P0, [R8+URZ+0x70], R0 ;  /* 0x00007000080075a7 */ /* 0x004ea400080011ff */
[----:B--2---:R-:W-:Y:S05]  /*4500*/  @!P0 BRA `(.L_x_84) ;  /* 0x0000004c00bc8947 */ /* 0x004fea0003800000 */
.L_x_173:
[----:B------:R-:W3:Y:S01]  /*4510*/  LDS.128 R4, [R4+0x100] ;  /* 0x0001000004047984 */ /* 0x000ee20000000c00 */
[----:B------:R-:W-:Y:S01]  /*4520*/  UISETP.GE.AND UP0, UPT, UR45, 0x1, UPT ;  /* 0x000000012d00788c */ /* 0x000fe2000bf06270 */
[----:B------:R-:W-:Y:S01]  /*4530*/  @!PT LDS RZ, [RZ] ;  /* 0x00000000fffff984 */ /* 0x000fe20000000800 */
[----:B------:R-:W-:Y:S01]  /*4540*/  @!PT LDS RZ, [RZ] ;  /* 0x00000000fffff984 */ /* 0x000fe20000000800 */
[----:B------:R-:W-:Y:S01]  /*4550*/  @!PT LDS RZ, [RZ] ;  /* 0x00000000fffff984 */ /* 0x000fe20000000800 */
[----:B------:R-:W-:Y:S01]  /*4560*/  @!PT LDS RZ, [RZ] ;  /* 0x00000000fffff984 */ /* 0x000fe20000000800 */
[----:B------:R4:W-:Y:S06]  /*4570*/  MEMBAR.ALL.CTA ;  /* 0x0000000000007992 */ /* 0x0009ec0000008000 */
[----:B----4-:R-:W4:Y:S01]  /*4580*/  FENCE.VIEW.ASYNC.S ;  /* 0x00000000000073c6 */ /* 0x010f220000000000 */
[----:B---3--:R-:W-:Y:S11]  /*4590*/  LOP3.LUT P0, RZ, R6, 0x1, RZ, 0xc0, !PT ;  /* 0x0000000106ff7812 */ /* 0x008ff6000780c0ff */
[----:B------:R-:W-:Y:S02]  /*45a0*/  @!UPT UIADD3 URZ, UPT, UPT, URZ, URZ, URZ ;  /* 0x000000fffffff290 */ /* 0x000fe4000fffe0ff */
[----:B----4-:R-:W-:Y:S01]  /*45b0*/  VOTEU.ANY UP2, P0 ;  /* 0x0000000000ff7886 */ /* 0x010fe20000040100 */
[----:B------:R-:W-:Y:S11]  /*45c0*/  PLOP3.LUT P0, PT, PT, PT, UP2, 0x80, 0x8 ;  /* 0x000000000008781c */ /* 0x000ff60003f0f028 */
[----:B------:R-:W-:Y:S02]  /*45d0*/  @!UPT UIADD3 URZ, UPT, UPT, URZ, URZ, URZ ;  /* 0x000000fffffff290 */ /* 0x000fe4000fffe0ff */
[----:B--2---:R-:W-:Y:S02]  /*45e0*/  @P0 SHF.R.U32.HI R0, RZ, 0x10, R5 ;  /* 0x00000010ff000819 */ /* 0x004fe40000011605 */
[----:B------:R-:W-:Y:S02]  /*45f0*/  @P0 MOV R2, R4 ;  /* 0x0000000400020202 */ /* 0x000fe40000000f00 */
[----:B------:R-:W-:Y:S01]  /*4600*/  @P0 R2UR UR4, R0 ;  /* 0x00000000000402ca */ /* 0x000fe200000e0000 */
[----:B------:R-:W-:Y:S01]  /*4610*/  VIADD R0, R8, 0x80 ;  /* 0x0000008008007836 */ /* 0x000fe20000000000 */
[----:B------:R-:W-:Y:S02]  /*4620*/  @P0 LOP3.LUT R4, R5, 0xffff, RZ, 0xc0, !PT ;  /* 0x0000ffff05040812 */ /* 0x000fe400078ec0ff */
[----:B------:R-:W-:Y:S02]  /*4630*/  @P0 R2UR UR6, R2 ;  /* 0x00000000020602ca */ /* 0x000fe400000e0000 */
[----:B------:R-:W-:Y:S02]  /*4640*/  PRMT R0, RZ, 0x654, R0 ;  /* 0x00000654ff007816 */ /* 0x000fe40000000000 */
[----:B------:R-:W-:Y:S02]  /*4650*/  @P0 R2UR UR5, R4 ;  /* 0x00000000040502ca */ /* 0x000fe400000e0000 */
[----:B------:R2:W-:Y:S03]  /*4660*/  SYNCS.ARRIVE.TRANS64.RED.A1T0 RZ, [R0+URZ], RZ ;  /* 0x000000ff00ff79a7 */ /* 0x0005e600081004ff */
[----:B------:R-:W-:Y:S04]  /*4670*/  @UP2 UMOV UR29, UR4 ;  /* 0x00000004001d2c82 */ /* 0x000fe80008000000 */
[----:B------:R-:W-:Y:S04]  /*4680*/  @UP2 UMOV UR14, UR6 ;  /* 0x00000006000e2c82 */ /* 0x000fe80008000000 */
[----:B------:R-:W-:Y:S01]  /*4690*/  @UP2 UMOV UR13, UR5 ;  /* 0x00000005000d2c82 */ /* 0x000fe20008000000 */
[----:B------:R-:W-:Y:S05]  /*46a0*/  BRA.U !UP0, `(.L_x_85) ;  /* 0x0000000108c07547 */ /* 0x000fea000b800000 */
[----:B------:R-:W-:Y:S02]  /*46b0*/  UIMAD.WIDE.U32 UR16, UR13, UR51, URZ ;  /* 0x000000330d1072a5 */ /* 0x000fe4000f8e00ff */
[----:B------:R-:W-:Y:S02]  /*46c0*/  UP2UR UR20, UPR, URZ, 0x4 ;  /* 0x00000004ff147883 */ /* 0x000fe40008000000 */
[----:B------:R-:W-:Y:S02]  /*46d0*/  UISETP.NE.AND UP2, UPT, UR50, 0x1, UPT ;  /* 0x000000013200788c */ /* 0x000fe4000bf45270 */
[----:B------:R-:W-:Y:S02]  /*46e0*/  UIMAD.WIDE.U32 UR18, UR14, UR48, URZ ;  /* 0x000000300e1272a5 */ /* 0x000fe4000f8e00ff */
[----:B------:R-:W-:Y:S02]  /*46f0*/  USEL UR4, UR37, UR53, !UP2 ;  /* 0x0000003525047287 */ /* 0x000fe4000d000000 */
[----:B------:R-:W-:Y:S02]  /*4700*/  UISETP.NE.AND UP0, UPT, UR15, 0x1, UPT ;  /* 0x000000010f00788c */ /* 0x000fe4000bf05270 */
[----:B------:R-:W-:Y:S02]  /*4710*/  UP2UR UR24, UPR, URZ, 0x2 ;  /* 0x00000002ff187883 */ /* 0x000fe40008000000 */
[----:B------:R-:W-:Y:S02]  /*4720*/  UISETP.NE.AND UP1, UPT, UR45, 0x1, UPT ;  /* 0x000000012d00788c */ /* 0x000fe4000bf25270 */
[----:B-1----:R-:W-:Y:S02]  /*4730*/  UIMAD.WIDE.U32 UR8, UR4, UR22, URZ ;  /* 0x00000016040872a5 */ /* 0x002fe4000f8e00ff */
[----:B------:R-:W-:Y:S01]  /*4740*/  USEL UR7, UR46, UR54, !UP0 ;  /* 0x000000362e077287 */ /* 0x000fe2000c000000 */
[----:B------:R-:W-:Y:S02]  /*4750*/  UMOV UR5, UR17 ;  /* 0x0000001100057c82 */ /* 0x000fe40008000000 */
[----:B------:R-:W-:Y:S02]  /*4760*/  USHF.R.U32.HI UR6, URZ, UR56, UR5 ;  /* 0x00000038ff067299 */ /* 0x000fe40008011605 */
[----:B------:R-:W-:Y:S02]  /*4770*/  UIMAD.WIDE.U32 UR10, UR7, UR22, URZ ;  /* 0x00000016070a72a5 */ /* 0x000fe4000f8e00ff */
[----:B------:R-:W-:Y:S02]  /*4780*/  USEL UR6, UR13, UR6, !UP2 ;  /* 0x000000060d067287 */ /* 0x000fe4000d000000 */
[----:B------:R-:W-:Y:S01]  /*4790*/  UISETP.NE.AND UP2, UPT, UR20, URZ, UPT ;  /* 0x000000ff1400728c */ /* 0x000fe2000bf45270 */
[----:B------:R-:W-:Y:S02]  /*47a0*/  UMOV UR5, UR19 ;  /* 0x0000001300057c82 */ /* 0x000fe40008000000 */
[----:B------:R-:W-:Y:S03]  /*47b0*/  USHF.R.U32.HI UR12, URZ, UR49, UR5 ;  /* 0x00000031ff0c7299 */ /* 0x000fe60008011605 */
[----:B------:R-:W-:Y:S02]  /*47c0*/  UMOV UR5, UR9 ;  /* 0x0000000900057c82 */ /* 0x000fe40008000000 */
[----:B------:R-:W-:Y:S03]  /*47d0*/  @UP1 USHF.R.U32.HI UR4, URZ, UR23, UR5 ;  /* 0x00000017ff041299 */ /* 0x000fe60008011605 */
[----:B------:R-:W-:Y:S01]  /*47e0*/  UMOV UR5, UR11 ;  /* 0x0000000b00057c82 */ /* 0x000fe20008000000 */
[----:B------:R-:W-:Y:S02]  /*47f0*/  UIMAD UR4, UR45, UR4, URZ ;  /* 0x000000042d0472a4 */ /* 0x000fe4000f8e02ff */
[----:B------:R-:W-:Y:S02]  /*4800*/  @UP1 USHF.R.U32.HI UR7, URZ, UR23, UR5 ;  /* 0x00000017ff071299 */ /* 0x000fe40008011605 */
[----:B------:R-:W-:Y:S02]  /*4810*/  USEL UR5, UR14, UR12, !UP0 ;  /* 0x0000000c0e057287 */ /* 0x000fe4000c000000 */
[----:B------:R-:W-:Y:S02]  /*4820*/  UIMAD.WIDE.U32 UR10, UR6, UR22, URZ ;  /* 0x00000016060a72a5 */ /* 0x000fe4000f8e00ff */
[----:B------:R-:W-:Y:S02]  /*4830*/  UIMAD UR8, UR45, UR7, URZ ;  /* 0x000000072d0872a4 */ /* 0x000fe4000f8e02ff */
[----:B------:R-:W-:Y:S03]  /*4840*/  UISETP.GE.AND UP0, UPT, UR6, UR4, UPT ;  /* 0x000000040600728c */ /* 0x000fe6000bf06270 */
[----:B------:R-:W-:Y:S01]  /*4850*/  UMOV UR4, UR11 ;  /* 0x0000000b00047c82 */ /* 0x000fe20008000000 */
[----:B------:R-:W-:Y:S02]  /*4860*/  UISETP.GE.OR UP0, UPT, UR5, UR8, UP0 ;  /* 0x000000080500728c */ /* 0x000fe40008706670 */
[----:B------:R-:W-:Y:S02]  /*4870*/  USHF.R.U32.HI UR4, URZ, UR23, UR4 ;  /* 0x00000017ff047299 */ /* 0x000fe40008011604 */
[----:B------:R-:W-:Y:S02]  /*4880*/  UIMAD.WIDE.U32 UR8, UR5, UR22, URZ ;  /* 0x00000016050872a5 */ /* 0x000fe4000f8e00ff */
[----:B------:R-:W-:Y:S04]  /*4890*/  USEL UR10, UR6, UR4, !UP1 ;  /* 0x00000004060a7287 */ /* 0x000fe8000c800000 */
[----:B------:R-:W-:Y:S01]  /*48a0*/  UIADD3 UR11, UPT, UPT, -UR10, URZ, URZ ;  /* 0x000000ff0a0b7290 */ /* 0x000fe2000fffe1ff */
[----:B------:R-:W-:Y:S02]  /*48b0*/  @!UP0 UMOV UR4, UR9 ;  /* 0x0000000900048c82 */ /* 0x000fe40008000000 */
[----:B------:R-:W-:Y:S02]  /*48c0*/  @!UP0 USHF.R.U32.HI UR4, URZ, UR23, UR4 ;  /* 0x00000017ff048299 */ /* 0x000fe40008011604 */
[----:B------:R-:W-:Y:S02]  /*48d0*/  UIMAD UR8, UR45, UR11, UR6 ;  /* 0x0000000b2d0872a4 */ /* 0x000fe4000f8e0206 */
[----:B------:R-:W-:Y:S02]  /*48e0*/  @!UP0 USEL UR4, UR5, UR4, !UP1 ;  /* 0x0000000405048287 */ /* 0x000fe4000c800000 */
[----:B------:R-:W-:Y:S02]  /*48f0*/  UISETP.NE.AND UP1, UPT, UR24, URZ, UPT ;  /* 0x000000ff1800728c */ /* 0x000fe4000bf25270 */
[----:B------:R-:W-:Y:S02]  /*4900*/  @!UP0 UIMAD UR7, UR7, UR8, UR4 ;  /* 0x00000008070782a4 */ /* 0x000fe4000f8e0204 */
[----:B------:R-:W-:Y:S02]  /*4910*/  @!UP0 UIADD3 UR9, UPT, UPT, UR10, -UR4, URZ ;  /* 0x800000040a098290 */ /* 0x000fe4000fffe0ff */
[----:B------:R-:W-:Y:S02]  /*4920*/  UIADD3 UR8, UPT, UPT, -UR6, URZ, URZ ;  /* 0x000000ff06087290 */ /* 0x000fe4000fffe1ff */
[----:B------:R-:W-:Y:S02]  /*4930*/  UIADD3 UR4, UPT, UPT, -UR5, URZ, URZ ;  /* 0x000000ff05047290 */ /* 0x000fe4000fffe1ff */
[----:B------:R-:W-:Y:S03]  /*4940*/  @!UP0 UIMAD UR6, UR9, UR45, UR5 ;  /* 0x0000002d090682a4 */ /* 0x000fe6000f8e0205 */
[----:B------:R-:W-:Y:S01]  /*4950*/  @!UP0 UMOV UR5, UR7 ;  /* 0x0000000700058c82 */ /* 0x000fe20008000000 */
[----:B------:R-:W-:Y:S02]  /*4960*/  UIMAD UR7, UR15, UR4, UR14 ;  /* 0x000000040f0772a4 */ /* 0x000fe4000f8e020e */
[----:B------:R-:W-:Y:S02]  /*4970*/  UIMAD UR4, UR50, UR8, UR13 ;  /* 0x00000008320472a4 */ /* 0x000fe4000f8e020d */
[----:B------:R-:W-:Y:S02]  /*4980*/  UIMAD UR14, UR5, UR15, UR7 ;  /* 0x0000000f050e72a4 */ /* 0x000fe4000f8e0207 */
[----:B------:R-:W-:Y:S11]  /*4990*/  UIMAD UR13, UR6, UR50, UR4 ;  /* 0x00000032060d72a4 */ /* 0x000ff6000f8e0204 */
[----:B------:R-:W-:Y:S01]  /*49a0*/  @!UPT UIADD3 URZ, UPT, UPT, URZ, URZ, URZ ;  /* 0x000000fffffff290 */ /* 0x000fe2000fffe0ff */
.L_x_85:
[----:B------:R-:W3:Y:S01]  /*49b0*/  @!UP4 LDCU.128 UR8, c[0x0][0xb10] ;  /* 0x00016200ff08c7ac */ /* 0x000ee20008000c00 */
[----:B------:R-:W-:Y:S02]  /*49c0*/  ISETP.NE.U32.AND P0, PT, RZ, UR38, PT ;  /* 0x00000026ff007c0c */ /* 0x000fe4000bf05070 */
[----:B------:R-:W-:Y:S02]  /*49d0*/  SHF.L.U32 R4, R11, 0x1f, RZ ;  /* 0x0000001f0b047819 */ /* 0x000fe400000006ff */
[----:B------:R-:W-:Y:S01]  /*49e0*/  ISETP.NE.AND.EX P0, PT, RZ, UR39, PT, P0 ;  /* 0x00000027ff007c0c */ /* 0x000fe2000bf05300 */
[----:B------:R-:W4:Y:S01]  /*49f0*/  @!UP4 LDCU UR5, c[0x0][0xb0c] ;  /* 0x00016180ff05c7ac */ /* 0x000f220008000800 */
[----:B------:R-:W-:Y:S02]  /*4a00*/  USHF.L.U32 UR42, UR30, 0x7, URZ ;  /* 0x000000071e2a7899 */ /* 0x000fe400080006ff */
[----:B------:R-:W-:Y:S02]  /*4a10*/  USHF.L.U32 UR43, UR31, 0x6, URZ ;  /* 0x000000061f2b7899 */ /* 0x000fe400080006ff */
[----:B---3--:R-:W-:Y:S07]  /*4a20*/  UIMAD.WIDE.U32 UR6, UR14, UR8, URZ ;  /* 0x000000080e0672a5 */ /* 0x008fee000f8e00ff */
[----:B------:R-:W-:Y:S01]  /*4a30*/  @!UP4 UMOV UR4, UR7 ;  /* 0x000000070004cc82 */ /* 0x000fe20008000000 */
[----:B----4-:R-:W-:Y:S02]  /*4a40*/  @!UP4 UISETP.NE.AND UP0, UPT, UR5, 0x1, UPT ;  /* 0x000000010500c88c */ /* 0x010fe4000bf05270 */
[----:B------:R-:W-:Y:S02]  /*4a50*/  @!UP4 USHF.R.U32.HI UR4, URZ, UR9, UR4 ;  /* 0x00000009ff04c299 */ /* 0x000fe40008011604 */
[----:B------:R-:W-:Y:S02]  /*4a60*/  UIMAD.WIDE.U32 UR6, UR13, UR11, URZ ;  /* 0x0000000b0d0672a5 */ /* 0x000fe4000f8e00ff */
[----:B------:R-:W-:Y:S02]  /*4a70*/  @!UP4 USEL UR8, UR14, UR4, !UP0 ;  /* 0x000000040e08c287 */ /* 0x000fe4000c000000 */
[----:B------:R-:W-:Y:S03]  /*4a80*/  @!UP4 UISETP.NE.AND UP0, UPT, UR10, 0x1, UPT ;  /* 0x000000010a00c88c */ /* 0x000fe6000bf05270 */
[----:B------:R-:W-:Y:S02]  /*4a90*/  @!UP4 UMOV UR6, UR7 ;  /* 0x000000070006cc82 */ /* 0x000fe40008000000 */
[----:B------:R-:W3:Y:S02]  /*4aa0*/  @!UP4 LDCU UR4, c[0x0][0xb20] ;  /* 0x00016400ff04c7ac */ /* 0x000ee40008000800 */
[----:B---3--:R-:W-:Y:S04]  /*4ab0*/  @!UP4 USHF.R.U32.HI UR6, URZ, UR4, UR6 ;  /* 0x00000004ff06c299 */ /* 0x008fe80008011606 */
[----:B------:R-:W-:Y:S04]  /*4ac0*/  @!UP4 USEL UR6, UR13, UR6, !UP0 ;  /* 0x000000060d06c287 */ /* 0x000fe8000c000000 */
[----:B------:R-:W-:Y:S02]  /*4ad0*/  @!UP4 UIADD3 UR4, UPT, UPT, -UR8, UR6, URZ ;  /* 0x000000060804c290 */ /* 0x000fe4000fffe1ff */
[----:B------:R-:W-:Y:S02]  /*4ae0*/  @!UP4 UIADD3 UR6, UPT, UPT, UR8, -UR6, URZ ;  /* 0x800000060806c290 */ /* 0x000fe4000fffe0ff */
[----:B------:R-:W-:Y:S02]  /*4af0*/  @!UP4 UIMAD UR14, UR4, UR5, UR14 ;  /* 0x00000005040ec2a4 */ /* 0x000fe4000f8e020e */
[----:B------:R-:W-:Y:S01]  /*4b00*/  @!UP4 UIMAD UR13, UR6, UR10, UR13 ;  /* 0x0000000a060dc2a4 */ /* 0x000fe2000f8e020d */
[----:B------:R-:W-:Y:S11]  /*4b10*/  BRA.U UP3, `(.L_x_86) ;  /* 0x0000000103107547 */ /* 0x000ff6000b800000 */
[----:B------:R-:W-:Y:S04]  /*4b20*/  MOV R2, UR55 ;  /* 0x0000003700027c02 */ /* 0x000fe80008000f00 */
[----:B------:R-:W-:Y:S04]  /*4b30*/  SHF.L.U32 R2, R2, 0x1f, RZ ;  /* 0x0000001f02027819 */ /* 0x000fe800000006ff */
[----:B------:R-:W3:Y:S02]  /*4b40*/  SYNCS.PHASECHK.TRANS64.TRYWAIT P1, [UR21+0x68], R2 ;  /* 0x00006802ff0075a7 */ /* 0x000ee40008021115 */
[----:B---3--:R-:W-:Y:S05]  /*4b50*/  @!P1 BRA `(.L_x_87) ;  /* 0x00000048003c9947 */ /* 0x008fea0003800000 */
.L_x_86:
[----:B------:R-:W-:Y:S05]  /*4b60*/  BRA.U !UP5, `(.L_x_88) ;  /* 0x000000010d387547 */ /* 0x000fea000b800000 */
[----:B------:R-:W-:Y:S01]  /*4b70*/  UPLOP3.LUT UP1, UPT, UPT, UPT, UP6, 0x80, 0x8 ;  /* 0x000000000008789c */ /* 0x000fe20003f2f060 */
[----:B--2---:R-:W-:Y:S01]  /*4b80*/  HFMA2 R0, -RZ, RZ, 0, 5.9604644775390625e-08 ;  /* 0x00000001ff007431 */ /* 0x004fe200000001ff */
[----:B------:R-:W2:Y:S01]  /*4b90*/  LDCU.64 UR8, c[0x0][0x358] ;  /* 0x00006b00ff0877ac */ /* 0x000ea20008000a00 */
[----:B------:R-:W-:Y:S03]  /*4ba0*/  IMAD.MOV.U32 R46, RZ, RZ, 0x1 ;  /* 0x00000001ff2e7424 */ /* 0x000fe600078e00ff */
[----:B------:R-:W-:Y:S05]  /*4bb0*/  PLOP3.LUT P1, PT, PT, PT, UP1, 0x80, 0x8 ;  /* 0x000000000008781c */ /* 0x000fea0003f2f018 */
[----:B------:R-:W3:Y:S01]  /*4bc0*/  @UP1 LDCU.64 UR4, c[0x0][0x888] ;  /* 0x00011100ff0417ac */ /* 0x000ee20008000a00 */
[----:B------:R-:W-:Y:S07]  /*4bd0*/  @UP1 UIMAD UR6, UR36, UR38, URZ ;  /* 0x00000026240612a4 */ /* 0x000fee000f8e02ff */
[----:B------:R-:W-:Y:S01]  /*4be0*/  @!P1 PRMT R46, R0, 0x7610, R46 ;  /* 0x00007610002e9816 */ /* 0x000fe2000000002e */
[----:B---3--:R-:W-:Y:S06]  /*4bf0*/  @UP1 UIMAD.WIDE UR4, UR6, 0x4, UR4 ;  /* 0x00000004060418a5 */ /* 0x008fec000f8e0204 */
[----:B------:R-:W-:Y:S01]  /*4c00*/  IMAD.U32 R6, RZ, RZ, UR4 ;  /* 0x00000004ff067e24 */ /* 0x000fe2000f8e00ff */
[----:B------:R-:W-:Y:S04]  /*4c10*/  MOV R7, UR5 ;  /* 0x0000000500077c02 */ /* 0x000fe80008000f00 */
[----:B------:R-:W3:Y:S01]  /*4c20*/  @!UP1 LDCU UR4, c[0x0][0x880] ;  /* 0x00011000ff0497ac */ /* 0x000ee20008000800 */
[----:B--2--5:R4:W5:Y:S02]  /*4c30*/  @P1 LDG.E R27, desc[UR8][R6.64] ;  /* 0x00000008061b1981 */ /* 0x024964000c1e1900 */
[----:B---34-:R-:W-:Y:S07]  /*4c40*/  @!P1 IMAD.U32 R27, RZ, RZ, UR4 ;  /* 0x00000004ff1b9e24 */ /* 0x018fee000f8e00ff */
.L_x_88:
[----:B-----5:R-:W-:Y:S01]  /*4c50*/  @!P0 FSETP.EQ.AND P2, PT, R27, RZ, PT ;  /* 0x000000ff1b00820b */ /* 0x020fe20003f42000 */
[----:B------:R-:W-:Y:S01]  /*4c60*/  @!UPT UIADD3 URZ, UPT, UPT, URZ, URZ, URZ ;  /* 0x000000fffffff290 */ /* 0x000fe2000fffe0ff */
[----:B------:R-:W-:Y:S11]  /*4c70*/  @!P0 BRA `(.L_x_89) ;  /* 0x0000000000148947 */ /* 0x000ff60003800000 */
[----:B------:R-:W-:Y:S02]  /*4c80*/  LOP3.LUT P0, RZ, R46, 0xff, RZ, 0xc0, !PT ;  /* 0x000000ff2eff7812 */ /* 0x000fe4000780c0ff */
[----:B------:R-:W-:Y:S04]  /*4c90*/  PLOP3.LUT P2, PT, PT, PT, UP1, 0x80, 0x8 ;  /* 0x000000000008781c */ /* 0x000fe80003f4f018 */
[----:B------:R-:W-:Y:S07]  /*4ca0*/  PLOP3.LUT P2, PT, P2, PT, PT, 0x8, 0x80 ;  /* 0x000000000080781c */ /* 0x000fee000174e170 */
[----:B------:R-:W-:Y:S11]  /*4cb0*/  @P0 FSETP.EQ.AND P2, PT, R27, RZ, PT ;  /* 0x000000ff1b00020b */ /* 0x000ff60003f42000 */
[----:B------:R-:W-:Y:S02]  /*4cc0*/  @!UPT UIADD3 URZ, UPT, UPT, URZ, URZ, URZ ;  /* 0x000000fffffff290 */ /* 0x000fe4000fffe0ff */
.L_x_89:
[----:B------:R-:W3:Y:S01]  /*4cd0*/  SYNCS.PHASECHK.TRANS64.TRYWAIT P0, [UR21+0x40], R4 ;  /* 0x00004004ff0075a7 */ /* 0x000ee20008001115 */
[----:B------:R-:W-:Y:S04]  /*4ce0*/  ELECT P1, URZ, PT ;  /* 0x0000000000ff782f */ /* 0x000fe80003820000 */
[----:B------:R-:W-:Y:S01]  /*4cf0*/  PLOP3.LUT P1, PT, P2, P1, PT, 0xf2, 0x2f ;  /* 0x00000000002f781c */ /* 0x000fe20001723e72 */
[----:B------:R-:W-:Y:S01]  /*4d00*/  @!UPT UIADD3 URZ, UPT, UPT, URZ, URZ, URZ ;  /* 0x000000fffffff290 */ /* 0x000fe2000fffe0ff */
[----:B---3--:R-:W-:Y:S11]  /*4d10*/  @!P0 BRA `(.L_x_90) ;  /* 0x0000004400e48947 */ /* 0x008ff60003800000 */
.L_x_176:
[----:B--2---:R-:W-:Y:S01]  /*4d20*/  @!P1 IADD3 R2, P0, PT, R12, 0x580, RZ ;  /* 0x000005800c029810 */ /* 0x004fe20007f1e0ff */
[----:B------:R-:W-:Y:S01]  /*4d30*/  VOTEU.ALL UP0, P1 ;  /* 0x0000000000ff7886 */ /* 0x000fe20000800000 */
[----:B------:R-:W-:Y:S01]  /*4d40*/  UMOV UR6, 0x0 ;  /* 0x0000000000067882 */ /* 0x000fe20000000000 */
[----:B------:R-:W-:Y:S01]  /*4d50*/  UMOV UR7, 0x10000000 ;  /* 0x1000000000077882 */ /* 0x000fe20000000000 */
[----:B------:R-:W-:Y:S01]  /*4d60*/  @!P1 R2UR UR5, R2 ;  /* 0x00000000020592ca */ /* 0x000fe200000e0000 */
[----:B------:R-:W-:Y:S01]  /*4d70*/  @!P1 IMAD.X R0, RZ, RZ, R13, P0 ;  /* 0x000000ffff009224 */ /* 0x000fe200000e060d */
[----:B------:R-:W-:Y:S02]  /*4d80*/  @!UP0 UIADD3 UR40, UPT, UPT, UR21, 0x200, URZ ;  /* 0x0000020015288890 */ /* 0x000fe4000fffe0ff */
[----:B------:R-:W-:Y:S02]  /*4d90*/  @!UP0 UIADD3 UR10, UPT, UPT, UR42, 0x40, URZ ;  /* 0x000000402a0a8890 */ /* 0x000fe4000fffe0ff */
[----:B------:R-:W-:Y:S01]  /*4da0*/  @!P1 R2UR UR4, R0 ;  /* 0x00000000000492ca */ /* 0x000fe200000e0000 */
[----:B------:R-:W-:Y:S01]  /*4db0*/  @!UP0 UIADD3 UR8, UPT, UPT, UR21, 0xa00, URZ ;  /* 0x00000a0015088890 */ /* 0x000fe2000fffe0ff */
[----:B------:R-:W-:Y:S01]  /*4dc0*/  @!P1 IMAD.MOV.U32 R0, RZ, RZ, 0x1000 ;  /* 0x00001000ff009424 */ /* 0x000fe200078e00ff */
[----:B------:R-:W-:Y:S01]  /*4dd0*/  VOTEU.ALL UP0, P1 ;  /* 0x0000000000ff7886 */ /* 0x000fe20000800000 */
[----:B------:R-:W-:Y:S01]  /*4de0*/  UMOV UR44, UR36 ;  /* 0x00000024002c7c82 */ /* 0x000fe20008000000 */
[----:B------:R-:W-:Y:S01]  /*4df0*/  UMOV UR9, UR41 ;  /* 0x0000002900097c82 */ /* 0x000fe20008000000 */
[----:B------:R-:W-:Y:S01]  /*4e00*/  UMOV UR11, UR43 ;  /* 0x0000002b000b7c82 */ /* 0x000fe20008000000 */
[----:B------:R-:W-:Y:S01]  /*4e10*/  IMAD.U32 R6, RZ, RZ, UR5 ;  /* 0x00000005ff067e24 */ /* 0x000fe2000f8e00ff */
[----:B------:R-:W-:Y:S05]  /*4e20*/  UMOV UR12, UR36 ;  /* 0x00000024000c7c82 */ /* 0x000fea0008000000 */
[----:B------:R-:W-:Y:S01]  /*4e30*/  IMAD.U32 R7, RZ, RZ, UR4 ;  /* 0x00000004ff077e24 */ /* 0x000fe2000f8e00ff */
[----:B------:R-:W-:Y:S04]  /*4e40*/  @!P1 R2UR UR4, R6 ;  /* 0x00000000060492ca */ /* 0x000fe800000e0000 */
[----:B------:R-:W-:Y:S11]  /*4e50*/  @!P1 R2UR UR5, R7 ;  /* 0x00000000070592ca */ /* 0x000ff600000e0000 */
[----:B------:R-:W-:Y:S02]  /*4e60*/  @!UPT UIADD3 URZ, UPT, UPT, URZ, URZ, URZ ;  /* 0x000000fffffff290 */ /* 0x000fe4000fffe0ff */
[----:B------:R-:W-:Y:S01]  /*4e70*/  @!UP0 UTMALDG.3D [UR40], [UR4], desc[UR6] ;  /* 0x00000628040085b4 */ /* 0x000fe20008011000 */
[----:B------:R-:W-:Y:S05]  /*4e80*/  VOTEU.ALL UP0, P1 ;  /* 0x0000000000ff7886 */ /* 0x000fea0000800000 */
[----:B------:R2:W-:Y:S01]  /*4e90*/  @!UP0 UTMALDG.3D [UR8], [UR4], desc[UR6] ;  /* 0x00000608040085b4 */ /* 0x0005e20008011000 */
[----:B------:R3:W-:Y:S01]  /*4ea0*/  @!P1 SYNCS.ARRIVE.TRANS64.RED.A0TR RZ, [UR21+0x20], R0 ;  /* 0x00002000ffff99a7 */ /* 0x0007e20008300415 */
[----:B--2---:R-:W-:Y:S09]  /*4eb0*/  UPRMT UR4, UR47, 0x654, UR41 ;  /* 0x000006542f047896 */ /* 0x004ff20008000029 */
[----:B------:R-:W-:Y:S01]  /*4ec0*/  SYNCS.ARRIVE.TRANS64.RED.A1T0 RZ, [UR4], RZ ;  /* 0x000000ffffff79a7 */ /* 0x000fe20008100404 */
[----:B------:R-:W2:Y:S02]  /*4ed0*/  SYNCS.PHASECHK.TRANS64.TRYWAIT P0, [UR21+0x48], R4 ;  /* 0x00004804ff0075a7 */ /* 0x000ea40008001115 */
[----:B--23--:R-:W-:Y:S05]  /*4ee0*/  @!P0 BRA `(.L_x_91) ;  /* 0x0000004400888947 */ /* 0x00cfea0003800000 */
.L_x_178:
[----:B------:R-:W-:Y:S01]  /*4ef0*/  @!P1 IADD3 R2, P0, PT, R12, 0x580, RZ ;  /* 0x000005800c029810 */ /* 0x000fe20007f1e0ff */
[----:B------:R-:W-:Y:S01]  /*4f00*/  VOTEU.ALL UP0, P1 ;  /* 0x0000000000ff7886 */ /* 0x000fe20000800000 */
[----:B------:R-:W-:Y:S01]  /*4f10*/  UMOV UR6, 0x0 ;  /* 0x0000000000067882 */ /* 0x000fe20000000000 */
[----:B------:R-:W-:Y:S01]  /*4f20*/  UMOV UR7, 0x10000000 ;  /* 0x1000000000077882 */ /* 0x000fe20000000000 */
[----:B------:R-:W-:Y:S01]  /*4f30*/  @!P1 R2UR UR5, R2 ;  /* 0x00000000020592ca */ /* 0x000fe200000e0000 */
[----:B--2---:R-:W-:Y:S01]  /*4f40*/  @!P1 IMAD.X R0, RZ, RZ, R13, P0 ;  /* 0x000000ffff009224 */ /* 0x004fe200000e060d */
[----:B------:R-:W-:Y:S02]  /*4f50*/  @!UP0 UIADD3 UR34, UPT, UPT, UR42, 0x10, URZ ;  /* 0x000000102a228890 */ /* 0x000fe4000fffe0ff */
[----:B------:R-:W-:Y:S02]  /*4f60*/  @!UP0 UIADD3 UR32, UPT, UPT, UR21, 0x1200, URZ ;  /* 0x0000120015208890 */ /* 0x000fe4000fffe0ff */
[----:B------:R-:W-:Y:S01]  /*4f70*/  @!P1 R2UR UR4, R0 ;  /* 0x00000000000492ca */ /* 0x000fe200000e0000 */
[----:B------:R-:W-:Y:S01]  /*4f80*/  @!UP0 UIADD3 UR10, UPT, UPT, UR42, 0x50, URZ ;  /* 0x000000502a0a8890 */ /* 0x000fe2000fffe0ff */
[----:B------:R-:W-:Y:S01]  /*4f90*/  @!P1 IMAD.MOV.U32 R0, RZ, RZ, 0x1000 ;  /* 0x00001000ff009424 */ /* 0x000fe200078e00ff */
[----:B------:R-:W-:Y:S01]  /*4fa0*/  @!UP0 UIADD3 UR8, UPT, UPT, UR21, 0x1a00, URZ ;  /* 0x00001a0015088890 */ /* 0x000fe2000fffe0ff */
[----:B------:R-:W-:Y:S01]  /*4fb0*/  VOTEU.ALL UP0, P1 ;  /* 0x0000000000ff7886 */ /* 0x000fe20000800000 */
[----:B------:R-:W-:Y:S02]  /*4fc0*/  UMOV UR35, UR43 ;  /* 0x0000002b00237c82 */ /* 0x000fe40008000000 */
[----:B------:R-:W-:Y:S01]  /*4fd0*/  IMAD.U32 R6, RZ, RZ, UR5 ;  /* 0x00000005ff067e24 */ /* 0x000fe2000f8e00ff */
[----:B------:R-:W-:Y:S01]  /*4fe0*/  UMOV UR9, UR33 ;  /* 0x0000002100097c82 */ /* 0x000fe20008000000 */
[----:B------:R-:W-:Y:S01]  /*4ff0*/  UMOV UR11, UR43 ;  /* 0x0000002b000b7c82 */ /* 0x000fe20008000000 */
[----:B------:R-:W-:Y:S03]  /*5000*/  UMOV UR12, UR36 ;  /* 0x00000024000c7c82 */ /* 0x000fe60008000000 */
        /* <DEDUP_REMOVED lines=12> */
.L_x_180:
[----:B------:R-:W-:Y:S01]  /*50d0*/  @!P1 IADD3 R2, P0, PT, R12, 0x580, RZ ;  /* 0x000005800c029810 */ /* 0x000fe20007f1e0ff */
[----:B------:R-:W-:Y:S01]  /*50e0*/  VOTEU.ALL UP0, P1 ;  /* 0x0000000000ff7886 */ /* 0x000fe20000800000 */
[----:B------:R-:W-:Y:S01]  /*50f0*/  UMOV UR6, 0x0 ;  /* 0x0000000000067882 */ /* 0x000fe20000000000 */
[----:B------:R-:W-:Y:S01]  /*5100*/  UMOV UR7, 0x10000000 ;  /* 0x1000000000077882 */ /* 0x000fe20000000000 */
[----:B------:R-:W-:Y:S01]  /*5110*/  @!P1 R2UR UR5, R2 ;  /* 0x00000000020592ca */ /* 0x000fe200000e0000 */
[----:B--2---:R-:W-:Y:S01]  /*5120*/  @!P1 IMAD.X R0, RZ, RZ, R13, P0 ;  /* 0x000000ffff009224 */ /* 0x004fe200000e060d */
[----:B------:R-:W-:Y:S01]  /*5130*/  @!UP0 UIADD3 UR26, UPT, UPT, UR42, 0x20, URZ ;  /* 0x000000202a1a8890 */ /* 0x000fe2000fffe0ff */
[----:B------:R-:W-:Y:S01]  /*5140*/  VIADD R10, R10, 0x1 ;  /* 0x000000010a0a7836 */ /* 0x000fe20000000000 */
        /* <DEDUP_REMOVED lines=10> */
[----:B------:R-:W-:Y:S01]  /*51f0*/  UMOV UR11, UR43 ;  /* 0x0000002b000b7c82 */ /* 0x000fe20008000000 */
[----:B------:R-:W-:Y:S02]  /*5200*/  UMOV UR12, UR36 ;  /* 0x00000024000c7c82 */ /* 0x000fe40008000000 */
        /* <DEDUP_REMOVED lines=12> */
.L_x_182:
[----:B------:R-:W-:Y:S01]  /*52d0*/  UIADD3 UR31, UPT, UPT, UR14, UR63, URZ ;  /* 0x0000003f0e1f7290 */ /* 0x000fe2000fffe0ff */
[----:B------:R-:W-:Y:S01]  /*52e0*/  @!P1 IADD3 R2, P0, PT, R12, 0x580, RZ ;  /* 0x000005800c029810 */ /* 0x000fe20007f1e0ff */
[----:B------:R-:W-:Y:S01]  /*52f0*/  UPLOP3.LUT UP3, UPT, UPT, UPT, UPT, 0x80, 0x8 ;  /* 0x000000000008789c */ /* 0x000fe20003f6f070 */
[----:B------:R-:W-:Y:S01]  /*5300*/  R2UR UR24, R50 ;  /* 0x00000000321872ca */ /* 0x000fe200000e0000 */
[----:B------:R-:W-:Y:S01]  /*5310*/  VOTEU.ALL UP0, P1 ;  /* 0x0000000000ff7886 */ /* 0x000fe20000800000 */
[----:B------:R-:W-:Y:S01]  /*5320*/  @!P1 R2UR UR5, R2 ;  /* 0x00000000020592ca */ /* 0x000fe200000e0000 */
[----:B--2---:R-:W-:Y:S01]  /*5330*/  @!P1 IMAD.X R0, RZ, RZ, R13, P0 ;  /* 0x000000ffff009224 */ /* 0x004fe200000e060d */
[----:B------:R-:W-:Y:S01]  /*5340*/  UMOV UR6, 0x0 ;  /* 0x0000000000067882 */ /* 0x000fe20000000000 */
[----:B------:R-:W-:Y:S01]  /*5350*/  UMOV UR7, 0x10000000 ;  /* 0x1000000000077882 */ /* 0x000fe20000000000 */
[----:B------:R-:W-:Y:S01]  /*5360*/  @!UP0 UIADD3 UR18, UPT, UPT, UR42, 0x30, URZ ;  /* 0x000000302a128890 */ /* 0x000fe2000fffe0ff */
[----:B------:R-:W-:Y:S01]  /*5370*/  ISETP.NE.AND P0, PT, R10, 0x2, PT ;  /* 0x000000020a00780c */ /* 0x000fe20003f05270 */
[----:B------:R-:W-:Y:S01]  /*5380*/  @!UP0 UIADD3 UR16, UPT, UPT, UR21, 0x3200, URZ ;  /* 0x0000320015108890 */ /* 0x000fe2000fffe0ff */
[----:B------:R-:W-:Y:S01]  /*5390*/  @!P1 R2UR UR4, R0 ;  /* 0x00000000000492ca */ /* 0x000fe200000e0000 */
[----:B------:R-:W-:Y:S01]  /*53a0*/  @!UP0 UIADD3 UR17, UPT, UPT, UR21, 0x38, URZ ;  /* 0x0000003815118890 */ /* 0x000fe2000fffe0ff */
[----:B------:R-:W-:Y:S01]  /*53b0*/  SEL R0, RZ, 0x1, P0 ;  /* 0x00000001ff007807 */ /* 0x000fe20000000000 */
[----:B------:R-:W-:Y:S01]  /*53c0*/  @!UP0 UIADD3 UR10, UPT, UPT, UR42, 0x70, URZ ;  /* 0x000000702a0a8890 */ /* 0x000fe2000fffe0ff */
[----:B------:R-:W-:Y:S01]  /*53d0*/  LOP3.LUT R11, R11, 0x1, RZ, 0x3c, !PT ;  /* 0x000000010b0b7812 */ /* 0x000fe200078e3cff */
[----:B------:R-:W-:Y:S01]  /*53e0*/  @!UP0 UIADD3 UR8, UPT, UPT, UR21, 0x3a00, URZ ;  /* 0x00003a0015088890 */ /* 0x000fe2000fffe0ff */
[----:B------:R-:W-:Y:S01]  /*53f0*/  IMAD.U32 R4, RZ, RZ, UR5 ;  /* 0x00000005ff047e24 */ /* 0x000fe2000f8e00ff */
[----:B------:R-:W-:Y:S01]  /*5400*/  VOTEU.ALL UP0, P1 ;  /* 0x0000000000ff7886 */ /* 0x000fe20000800000 */
[----:B------:R-:W-:Y:S01]  /*5410*/  UMOV UR19, UR43 ;  /* 0x0000002b00137c82 */ /* 0x000fe20008000000 */
[----:B------:R-:W-:Y:S01]  /*5420*/  UMOV UR20, UR36 ;  /* 0x0000002400147c82 */ /* 0x000fe20008000000 */
[----:B------:R-:W-:Y:S01]  /*5430*/  UMOV UR11, UR43 ;  /* 0x0000002b000b7c82 */ /* 0x000fe20008000000 */
[----:B------:R-:W-:Y:S01]  /*5440*/  UMOV UR12, UR36 ;  /* 0x00000024000c7c82 */ /* 0x000fe20008000000 */
[----:B------:R-:W-:Y:S01]  /*5450*/  UMOV UR9, UR17 ;  /* 0x0000001100097c82 */ /* 0x000fe20008000000 */
[----:B------:R-:W-:Y:S01]  /*5460*/  IMAD.U32 R5, RZ, RZ, UR4 ;  /* 0x00000004ff057e24 */ /* 0x000fe2000f8e00ff */
[----:B------:R-:W-:Y:S01]  /*5470*/  @!P1 R2UR UR4, R4 ;  /* 0x00000000040492ca */ /* 0x000fe200000e0000 */
[----:B------:R-:W-:Y:S01]  /*5480*/  UIADD3 UR30, UPT, UPT, UR13, UR24, URZ ;  /* 0x000000180d1e7290 */ /* 0x000fe2000fffe0ff */
[----:B------:R-:W-:Y:S01]  /*5490*/  LOP3.LUT R9, R9, R0, RZ, 0x3c, !PT ;  /* 0x0000000009097212 */ /* 0x000fe200078e3cff */
[----:B------:R-:W-:Y:S01]  /*54a0*/  UMOV UR36, UR29 ;  /* 0x0000001d00247c82 */ /* 0x000fe20008000000 */
[----:B------:R-:W-:Y:S02]  /*54b0*/  @!P1 R2UR UR5, R5 ;  /* 0x00000000050592ca */ /* 0x000fe400000e0000 */
[----:B------:R-:W-:Y:S11]  /*54c0*/  SEL R10, R10, RZ, P0 ;  /* 0x000000ff0a0a7207 */ /* 0x000ff60000000000 */
[----:B------:R2:W-:Y:S01]  /*54d0*/  @!UP0 UTMALDG.3D [UR16], [UR4], desc[UR6] ;  /* 0x00000610040085b4 */ /* 0x0005e20008011000 */
[----:B------:R-:W-:Y:S05]  /*54e0*/  VOTEU.ALL UP0, P1 ;  /* 0x0000000000ff7886 */ /* 0x000fea0000800000 */
[----:B------:R2:W-:Y:S01]  /*54f0*/  @!UP0 UTMALDG.3D [UR8], [UR4], desc[UR6] ;  /* 0x00000608040085b4 */ /* 0x0005e20008011000 */
[----:B------:R2:W-:Y:S01]  /*5500*/  @!P1 SYNCS.ARRIVE.TRANS64.RED.A0TR RZ, [UR21+0x38], R3 ;  /* 0x00003803ffff99a7 */ /* 0x0005e20008300415 */
[----:B------:R-:W-:Y:S01]  /*5510*/  SYNCS.ARRIVE.TRANS64.RED.A1T0 RZ, [UR52], RZ ;  /* 0x000000ffffff79a7 */ /* 0x000fe20008100434 */
[----:B------:R-:W-:Y:S05]  /*5520*/  BRA.U UP2, `(.L_x_94) ;  /* 0xffffffed02e47547 */ /* 0x000fea000b83ffff */
[----:B------:R-:W-:-:S04]  /*5530*/  SHF.L.U32 R2, R11, 0x1f, RZ ;  /* 0x0000001f0b027819 */ /* 0x000fc800000006ff */
[----:B------:R-:W3:Y:S02]  /*5540*/  SYNCS.PHASECHK.TRANS64.TRYWAIT P0, [UR21+0x40], R2 ;  /* 0x00004002ff0075a7 */ /* 0x000ee40008001115 */
[----:B---3--:R-:W-:Y:S05]  /*5550*/  @!P0 BRA `(.L_x_95) ;  /* 0x0000004000348947 */ /* 0x008fea0003800000 */
.L_x_184:
[----:B------:R-:W4:Y:S02]  /*5560*/  SYNCS.PHASECHK.TRANS64.TRYWAIT P0, [UR21+0x48], R2 ;  /* 0x00004802ff0075a7 */ /* 0x000f240008001115 */
[----:B----4-:R-:W-:Y:S05]  /*5570*/  @!P0 BRA `(.L_x_96) ;  /* 0x0000004000448947 */ /* 0x010fea0003800000 */
.L_x_186:
[----:B------:R-:W4:Y:S02]  /*5580*/  SYNCS.PHASECHK.TRANS64.TRYWAIT P0, [UR21+0x50], R2 ;  /* 0x00005002ff0075a7 */ /* 0x000f240008001115 */
[----:B----4-:R-:W-:Y:S05]  /*5590*/  @!P0 BRA `(.L_x_97) ;  /* 0x0000004000548947 */ /* 0x010fea0003800000 */
.L_x_188:
[----:B---3--:R-:W-:-:S07]  /*55a0*/  MOV R0, UR21 ;  /* 0x0000001500007c02 */ /* 0x008fce0008000f00 */
.L_x_98:
[----:B---3--:R-:W-:-:S04]  /*55b0*/  SHF.L.U32 R2, R11, 0x1f, RZ ;  /* 0x0000001f0b027819 */ /* 0x008fc800000006ff */
[----:B------:R3:W4:Y:S03]  /*55c0*/  SYNCS.PHASECHK.TRANS64.TRYWAIT P0, [R0+URZ+0x58], R2 ;  /* 0x00005802000075a7 */ /* 0x00072600080011ff */
[----:B----4-:R-:W-:Y:S05]  /*55d0*/  @!P0 NANOSLEEP.SYNCS 0x989680 ;  /* 0x009896800000895d */ /* 0x010fea0003900000 */
[----:B------:R-:W4:Y:S02]  /*55e0*/  @!P0 SYNCS.PHASECHK.TRANS64 P0, [R0+URZ+0x58], R2 ;  /* 0x00005802000085a7 */ /* 0x000f2400080010ff */
[----:B-12-4-:R-:W-:Y:S05]  /*55f0*/  @P0 EXIT ;  /* 0x000000000000094d */ /* 0x016fea0003800000 */
[----:B------:R-:W-:Y:S05]  /*5600*/  BRA `(.L_x_98) ;  /* 0xfffffffc00e87947 */ /* 0x000fea000383ffff */
.L_x_83:
[----:B------:R-:W-:-:S06]  /*5610*/  UISETP.GE.AND UP0, UPT, UR18, 0x4, UPT ;  /* 0x000000041200788c */ /* 0x000fcc000bf06270 */
[----:B------:R-:W-:-:S13]  /*5620*/  PLOP3.LUT P0, PT, PT, PT, UP0, 0x80, 0x8 ;  /* 0x000000000008781c */ /* 0x000fda0003f0f008 */
[----:B-1----:R-:W-:Y:S05]  /*5630*/  @!P0 EXIT ;  /* 0x000000000000894d */ /* 0x002fea0003800000 */
[----:B------:R-:W-:Y:S01]  /*5640*/  BAR.SYNC.DEFER_BLOCKING 0x6, 0xa0 ;  /* 0x0182800000007b1d */ /* 0x000fe20000010000 */
[C---:B------:R-:W-:Y:S01]  /*5650*/  IMAD.SHL.U32 R45, R60.reuse, 0x10, RZ ;  /* 0x000000103c2d7824 */ /* 0x040fe200078e00ff */
[C---:B------:R-:W-:Y:S01]  /*5660*/  SHF.L.U32 R3, R47.reuse, 0x15, RZ ;  /* 0x000000152f037819 */ /* 0x040fe200000006ff */
[C---:B------:R-:W-:Y:S02]  /*5670*/  IMAD.U32 R23, R60.reuse, 0x10000, RZ ;  /* 0x000100003c177824 */ /* 0x040fe400078e00ff */
[----:B------:R-:W-:Y:S02]  /*5680*/  HFMA2 R59, -RZ, RZ, 0, 5.9604644775390625e-08 ;  /* 0x00000001ff3b7431 */ /* 0x000fe400000001ff */
[----:B------:R-:W-:Y:S01]  /*5690*/  IMAD.SHL.U32 R2, R60, 0x2, RZ ;  /* 0x000000023c027824 */ /* 0x000fe200078e00ff */
[----:B------:R-:W-:Y:S01]  /*56a0*/  UMOV UR43, 0x400 ;  /* 0x00000400002b7882 */ /* 0x000fe20000000000 */
[----:B------:R-:W1:Y:S01]  /*56b0*/  LDCU.64 UR4, c[0x0][0x890] ;  /* 0x00011200ff0477ac */ /* 0x000e620008000a00 */
[----:B------:R-:W2:Y:S01]  /*56c0*/  LDC.64 R42, c[0x0][0x8b0] ;  /* 0x00022c00ff2a7b82 */ /* 0x000ea20000000a00 */
[----:B------:R-:W-:Y:S01]  /*56d0*/  IMAD.SHL.U32 R6, R47, 0x200, RZ ;  /* 0x000002002f067824 */ /* 0x000fe200078e00ff */
[C---:B------:R-:W-:Y:S01]  /*56e0*/  LOP3.LUT R7, R45.reuse, 0x40, RZ, 0xc0, !PT ;  /* 0x000000402d077812 */ /* 0x040fe200078ec0ff */
[----:B------:R-:W-:Y:S01]  /*56f0*/  ULEA UR43, UR47, UR43, 0x18 ;  /* 0x0000002b2f2b7291 */ /* 0x000fe2000f8ec0ff */
[----:B------:R-:W-:Y:S01]  /*5700*/  LOP3.LUT R44, R45, 0x5b0, RZ, 0xc0, !PT ;  /* 0x000005b02d2c7812 */ /* 0x000fe200078ec0ff */
[----:B------:R-:W-:Y:S01]  /*5710*/  IMAD.MOV.U32 R22, RZ, RZ, RZ ;  /* 0x000000ffff167224 */ /* 0x000fe200078e00ff */
[----:B------:R-:W-:Y:S01]  /*5720*/  LOP3.LUT R3, R3, 0x200000, RZ, 0xc0, !PT ;  /* 0x0020000003037812 */ /* 0x000fe200078ec0ff */
[----:B------:R-:W-:Y:S01]  /*5730*/  IMAD.MOV.U32 R58, RZ, RZ, RZ ;  /* 0x000000ffff3a7224 */ /* 0x000fe200078e00ff */
[----:B------:R-:W3:Y:S01]  /*5740*/  LDC.64 R40, c[0x0][0x8a8] ;  /* 0x00022a00ff287b82 */ /* 0x000ee20000000a00 */
[----:B------:R-:W-:Y:S01]  /*5750*/  LOP3.LUT R2, R7, 0x8, R2, 0xf8, !PT ;  /* 0x0000000807027812 */ /* 0x000fe200078ef802 */
[----:B------:R-:W-:Y:S01]  /*5760*/  IMAD.MOV.U32 R55, RZ, RZ, RZ ;  /* 0x000000ffff377224 */ /* 0x000fe200078e00ff */
[----:B------:R-:W-:Y:S01]  /*5770*/  LOP3.LUT R44, R44, 0x200, R6, 0xf8, !PT ;  /* 0x000002002c2c7812 */ /* 0x000fe200078ef806 */
[----:B------:R-:W4:Y:S01]  /*5780*/  LDCU UR60, c[0x0][0x370] ;  /* 0x00006e00ff3c77ac */ /* 0x000f220008000800 */
[----:B------:R-:W-:-:S02]  /*5790*/  LOP3.LUT R23, R3, 0x400000, R23, 0xf8, !PT ;  /* 0x0040000003177812 */ /* 0x000fc400078ef817 */
[----:B------:R-:W-:Y:S01]  /*57a0*/  LOP3.LUT P0, RZ, R45, 0x40, RZ, 0xc0, !PT ;  /* 0x000000402dff7812 */ /* 0x000fe2000780c0ff */
[----:B------:R-:W4:Y:S01]  /*57b0*/  LDS R0, [UR43+0x120] ;  /* 0x0001202bff007984 */ /* 0x000f220008000800 */
[----:B-1----:R-:W-:Y:S01]  /*57c0*/  IMAD.U32 R49, RZ, RZ, UR4 ;  /* 0x00000004ff317e24 */ /* 0x002fe2000f8e00ff */
[----:B------:R-:W-:Y:S01]  /*57d0*/  UIADD3 UR4, UPT, UPT, UR43, 0x200, URZ ;  /* 0x000002002b047890 */ /* 0x000fe2000fffe0ff */
[----:B------:R-:W-:Y:S01]  /*57e0*/  LOP3.LUT R44, R44, R2, RZ, 0xfc, !PT ;  /* 0x000000022c2c7212 */ /* 0x000fe200078efcff */
[----:B------:R-:W-:Y:S01]  /*57f0*/  IMAD.U32 R48, RZ, RZ, UR5 ;  /* 0x00000005ff307e24 */ /* 0x000fe2000f8e00ff */
[----:B------:R-:W-:Y:S01]  /*5800*/  P2R R2, PR, RZ, 0x1 ;  /* 0x00000001ff027803 */ /* 0x000fe20000000000 */
[----:B------:R-:W1:Y:S01]  /*5810*/  LDCU UR42, c[0x0][0xb0c] ;  /* 0x00016180ff2a77ac */ /* 0x000e620008000800 */
[----:B------:R-:W-:Y:S01]  /*5820*/  LOP3.LUT R60, R60, 0x60, RZ, 0xc0, !PT ;  /* 0x000000603c3c7812 */ /* 0x000fe200078ec0ff */
[----:B------:R-:W-:Y:S01]  /*5830*/  IMAD.U32 R52, RZ, RZ, UR4 ;  /* 0x00000004ff347e24 */ /* 0x000fe2000f8e00ff */
[----:B------:R-:W-:Y:S01]  /*5840*/  MOV R57, RZ ;  /* 0x000000ff00397202 */ /* 0x000fe20000000f00 */
[----:B------:R-:W1:Y:S01]  /*5850*/  LDCU UR39, c[0x0][0xb30] ;  /* 0x00016600ff2777ac */ /* 0x000e620008000800 */
[----:B------:R-:W1:Y:S01]  /*5860*/  LDCU.64 UR54, c[0x0][0x888] ;  /* 0x00011100ff3677ac */ /* 0x000e620008000a00 */
[----:B------:R-:W1:Y:S01]  /*5870*/  LDCU.64 UR40, c[0x0][0xb28] ;  /* 0x00016500ff2877ac */ /* 0x000e620008000a00 */
[----:B------:R-:W1:Y:S01]  /*5880*/  LDCU.128 UR56, c[0x0][0xb10] ;  /* 0x00016200ff3877ac */ /* 0x000e620008000c00 */
[----:B------:R-:W1:Y:S01]  /*5890*/  LDCU UR53, c[0x0][0x374] ;  /* 0x00006e80ff3577ac */ /* 0x000e620008000800 */
[----:B------:R-:W-:Y:S01]  /*58a0*/  UMOV UR52, URZ ;  /* 0x000000ff00347c82 */ /* 0x000fe20008000000 */
[----:B------:R-:W-:Y:S01]  /*58b0*/  UMOV UR46, URZ ;  /* 0x000000ff002e7c82 */ /* 0x000fe20008000000 */
[----:B-1234-:R-:W-:-:S07]  /*58c0*/  IMAD.IADD R23, R0, 0x1, R23 ;  /* 0x0000000100177824 */ /* 0x01efce00078e0217 */
.L_x_142:
[----:B------:R-:W-:Y:S02]  /*58d0*/  LEA R3, R55, UR43, 0x3 ;  /* 0x0000002b37037c11 */ /* 0x000fe4000f8e18ff */
[----:B------:R-:W-:Y:S02]  /*58e0*/  SHF.L.U32 R0, R57, 0x1f, RZ ;  /* 0x0000001f39007819 */ /* 0x000fe400000006ff */
[----:B-1----:R-:W-:Y:S02]  /*58f0*/  LEA R4, R55, UR43, 0x4 ;  /* 0x0000002b37047c11 */ /* 0x002fe4000f8e20ff */
[----:B------:R-:W1:Y:S02]  /*5900*/  SYNCS.PHASECHK.TRANS64.TRYWAIT P0, [R3+URZ+0x70], R0 ;  /* 0x00007000030075a7 */ /* 0x000e6400080011ff */
[----:B-1----:R-:W-:Y:S05]  /*5910*/  @!P0 BRA `(.L_x_99) ;  /* 0x0000003c008c8947 */ /* 0x002fea0003800000 */
.L_x_189:
        /* <DEDUP_REMOVED lines=8> */
[----:B--2---:R-:W-:Y:S11]  /*59a0*/  LOP3.LUT P0, RZ, R6, 0x1, RZ, 0xc0, !PT ;  /* 0x0000000106ff7812 */ /* 0x004ff6000780c0ff */
[----:B------:R-:W-:Y:S02]  /*59b0*/  @!UPT UIADD3 URZ, UPT, UPT, URZ, URZ, URZ ;  /* 0x000000fffffff290 */ /* 0x000fe4000fffe0ff */
[----:B---3--:R-:W-:Y:S01]  /*59c0*/  VOTEU.ANY UP1, P0 ;  /* 0x0000000000ff7886 */ /* 0x008fe20000020100 */
[----:B------:R-:W-:Y:S01]  /*59d0*/  PLOP3.LUT P0, PT, PT, PT, UP1, 0x80, 0x8 ;  /* 0x000000000008781c */ /* 0x000fe20003f0f018 */
[----:B------:R-:W-:Y:S11]  /*59e0*/  UP2UR UR62, UPR, URZ, 0x2 ;  /* 0x00000002ff3e7883 */ /* 0x000ff60008000000 */
[----:B------:R-:W-:Y:S01]  /*59f0*/  @!UPT UIADD3 URZ, UPT, UPT, URZ, URZ, URZ ;  /* 0x000000fffffff290 */ /* 0x000fe2000fffe0ff */
[----:B-1----:R-:W-:Y:S02]  /*5a00*/  @P0 SHF.R.U32.HI R0, RZ, 0x10, R5 ;  /* 0x00000010ff000819 */ /* 0x002fe40000011605 */
        /* <DEDUP_REMOVED lines=12> */
[----:B------:R-:W2:Y:S01]  /*5ad0*/  LDCU UR12, c[0x0][0xb20] ;  /* 0x00016400ff0c77ac */ /* 0x000ea20008000800 */
[----:B------:R-:W-:Y:S02]  /*5ae0*/  UIMAD.WIDE.U32 UR4, UR53, UR59, URZ ;  /* 0x0000003b350472a5 */ /* 0x000fe4000f8e00ff */
[----:B------:R-:W-:Y:S02]  /*5af0*/  UIMAD.WIDE.U32 UR6, UR60, UR56, URZ ;  /* 0x000000383c0672a5 */ /* 0x000fe4000f8e00ff */
[----:B------:R-:W-:Y:S02]  /*5b00*/  UISETP.NE.AND UP0, UPT, UR58, 0x1, UPT ;  /* 0x000000013a00788c */ /* 0x000fe4000bf05270 */
[----:B------:R-:W-:Y:S02]  /*5b10*/  UIMAD.WIDE.U32 UR8, UR37, UR59, URZ ;  /* 0x0000003b250872a5 */ /* 0x000fe4000f8e00ff */
[----:B------:R-:W-:Y:S02]  /*5b20*/  UIMAD.WIDE.U32 UR10, UR38, UR56, URZ ;  /* 0x00000038260a72a5 */ /* 0x000fe4000f8e00ff */
[----:B------:R-:W-:Y:S02]  /*5b30*/  UISETP.NE.AND UP1, UPT, UR42, 0x1, UPT ;  /* 0x000000012a00788c */ /* 0x000fe4000bf25270 */
[----:B------:R-:W-:Y:S01]  /*5b40*/  UISETP.NE.AND UP2, UPT, UR45, 0x1, UPT ;  /* 0x000000012d00788c */ /* 0x000fe2000bf45270 */
[----:B------:R-:W-:Y:S02]  /*5b50*/  UMOV UR4, UR5 ;  /* 0x0000000500047c82 */ /* 0x000fe40008000000 */
[----:B--2---:R-:W-:Y:S03]  /*5b60*/  USHF.R.U32.HI UR5, URZ, UR12, UR4 ;  /* 0x0000000cff057299 */ /* 0x004fe60008011604 */
[----:B------:R-:W-:Y:S02]  /*5b70*/  UMOV UR4, UR7 ;  /* 0x0000000700047c82 */ /* 0x000fe40008000000 */
[----:B------:R-:W-:Y:S02]  /*5b80*/  USHF.R.U32.HI UR7, URZ, UR57, UR4 ;  /* 0x00000039ff077299 */ /* 0x000fe40008011604 */
[----:B------:R-:W-:Y:S02]  /*5b90*/  USEL UR4, UR53, UR5, !UP0 ;  /* 0x0000000535047287 */ /* 0x000fe4000c000000 */
[----:B------:R-:W-:Y:S01]  /*5ba0*/  USEL UR7, UR60, UR7, !UP1 ;  /* 0x000000073c077287 */ /* 0x000fe2000c800000 */
[----:B------:R-:W-:Y:S01]  /*5bb0*/  UMOV UR5, UR9 ;  /* 0x0000000900057c82 */ /* 0x000fe20008000000 */
[----:B------:R-:W-:Y:S02]  /*5bc0*/  UIMAD.WIDE.U32 UR8, UR4, UR40, URZ ;  /* 0x00000028040872a5 */ /* 0x000fe4000f8e00ff */
[----:B------:R-:W-:Y:S03]  /*5bd0*/  USHF.R.U32.HI UR6, URZ, UR12, UR5 ;  /* 0x0000000cff067299 */ /* 0x000fe60008011605 */
[----:B------:R-:W-:Y:S01]  /*5be0*/  UMOV UR5, UR11 ;  /* 0x0000000b00057c82 */ /* 0x000fe20008000000 */
[----:B------:R-:W-:Y:S02]  /*5bf0*/  UIMAD.WIDE.U32 UR10, UR7, UR40, URZ ;  /* 0x00000028070a72a5 */ /* 0x000fe4000f8e00ff */
[----:B------:R-:W-:Y:S02]  /*5c00*/  USHF.R.U32.HI UR12, URZ, UR57, UR5 ;  /* 0x00000039ff0c7299 */ /* 0x000fe40008011605 */
[----:B------:R-:W-:Y:S01]  /*5c10*/  USEL UR6, UR37, UR6, !UP0 ;  /* 0x0000000625067287 */ /* 0x000fe2000c000000 */
[----:B------:R-:W-:Y:S02]  /*5c20*/  UMOV UR5, UR9 ;  /* 0x0000000900057c82 */ /* 0x000fe40008000000 */
[----:B------:R-:W-:Y:S01]  /*5c30*/  UMOV UR10, UR11 ;  /* 0x0000000b000a7c82 */ /* 0x000fe20008000000 */
[----:B------:R-:W-:Y:S02]  /*5c40*/  @UP2 USHF.R.U32.HI UR4, URZ, UR41, UR5 ;  /* 0x00000029ff042299 */ /* 0x000fe40008011605 */
[----:B------:R-:W-:Y:S02]  /*5c50*/  @UP2 USHF.R.U32.HI UR7, URZ, UR41, UR10 ;  /* 0x00000029ff072299 */ /* 0x000fe4000801160a */
[----:B------:R-:W-:Y:S02]  /*5c60*/  UIMAD UR4, UR45, UR4, URZ ;  /* 0x000000042d0472a4 */ /* 0x000fe4000f8e02ff */
[----:B------:R-:W-:Y:S02]  /*5c70*/  UIMAD.WIDE.U32 UR10, UR6, UR40, URZ ;  /* 0x00000028060a72a5 */ /* 0x000fe4000f8e00ff */
[----:B------:R-:W-:Y:S02]  /*5c80*/  USEL UR5, UR38, UR12, !UP1 ;  /* 0x0000000c26057287 */ /* 0x000fe4000c800000 */
[----:B------:R-:W-:Y:S02]  /*5c90*/  UIMAD UR8, UR45, UR7, URZ ;  /* 0x000000072d0872a4 */ /* 0x000fe4000f8e02ff */
[----:B------:R-:W-:Y:S03]  /*5ca0*/  UISETP.GE.AND UP0, UPT, UR6, UR4, UPT ;  /* 0x000000040600728c */ /* 0x000fe6000bf06270 */
[----:B------:R-:W-:Y:S01]  /*5cb0*/  UMOV UR4, UR11 ;  /* 0x0000000b00047c82 */ /* 0x000fe20008000000 */
[----:B------:R-:W-:Y:S02]  /*5cc0*/  UISETP.GE.OR UP0, UPT, UR5, UR8, UP0 ;  /* 0x000000080500728c */ /* 0x000fe40008706670 */
[----:B------:R-:W-:Y:S02]  /*5cd0*/  USHF.R.U32.HI UR4, URZ, UR41, UR4 ;  /* 0x00000029ff047299 */ /* 0x000fe40008011604 */
[----:B------:R-:W-:Y:S02]  /*5ce0*/  UIMAD.WIDE.U32 UR8, UR5, UR40, URZ ;  /* 0x00000028050872a5 */ /* 0x000fe4000f8e00ff */
[----:B------:R-:W-:Y:S02]  /*5cf0*/  USEL UR11, UR6, UR4, !UP2 ;  /* 0x00000004060b7287 */ /* 0x000fe4000d000000 */
[----:B------:R-:W-:Y:S02]  /*5d00*/  UIADD3 UR8, UPT, UPT, -UR5, URZ, URZ ;  /* 0x000000ff05087290 */ /* 0x000fe4000fffe1ff */
[----:B------:R-:W-:Y:S01]  /*5d10*/  UIADD3 UR10, UPT, UPT, -UR11, URZ, URZ ;  /* 0x000000ff0b0a7290 */ /* 0x000fe2000fffe1ff */
[----:B------:R-:W-:Y:S01]  /*5d20*/  @!UP0 UMOV UR4, UR9 ;  /* 0x0000000900048c82 */ /* 0x000fe20008000000 */
[----:B------:R-:W-:Y:S02]  /*5d30*/  UIADD3 UR9, UPT, UPT, -UR6, URZ, URZ ;  /* 0x000000ff06097290 */ /* 0x000fe4000fffe1ff */
[----:B------:R-:W-:Y:S02]  /*5d40*/  @!UP0 USHF.R.U32.HI UR4, URZ, UR41, UR4 ;  /* 0x00000029ff048299 */ /* 0x000fe40008011604 */
[----:B------:R-:W-:Y:S02]  /*5d50*/  UIMAD UR10, UR45, UR10, UR6 ;  /* 0x0000000a2d0a72a4 */ /* 0x000fe4000f8e0206 */
[----:B------:R-:W-:Y:S04]  /*5d60*/  @!UP0 USEL UR4, UR5, UR4, !UP2 ;  /* 0x0000000405048287 */ /* 0x000fe8000d000000 */
[----:B------:R-:W-:Y:S02]  /*5d70*/  @!UP0 UIMAD UR10, UR7, UR10, UR4 ;  /* 0x0000000a070a82a4 */ /* 0x000fe4000f8e0204 */
[----:B------:R-:W-:Y:S02]  /*5d80*/  @!UP0 UIADD3 UR11, UPT, UPT, UR11, -UR4, URZ ;  /* 0x800000040b0b8290 */ /* 0x000fe4000fffe0ff */
[----:B------:R-:W-:Y:S02]  /*5d90*/  UIMAD UR7, UR42, UR8, UR38 ;  /* 0x000000082a0772a4 */ /* 0x000fe4000f8e0226 */
[----:B------:R-:W-:Y:S02]  /*5da0*/  @!UP0 UIMAD UR6, UR11, UR45, UR5 ;  /* 0x0000002d0b0682a4 */ /* 0x000fe4000f8e0205 */
[----:B------:R-:W-:Y:S01]  /*5db0*/  UIMAD UR4, UR58, UR9, UR37 ;  /* 0x000000093a0472a4 */ /* 0x000fe2000f8e0225 */
[----:B------:R-:W-:Y:S02]  /*5dc0*/  @!UP0 UMOV UR5, UR10 ;  /* 0x0000000a00058c82 */ /* 0x000fe40008000000 */
[----:B------:R-:W-:Y:S02]  /*5dd0*/  UIMAD UR38, UR5, UR42, UR7 ;  /* 0x0000002a052672a4 */ /* 0x000fe4000f8e0207 */
[----:B------:R-:W-:Y:S11]  /*5de0*/  UIMAD UR37, UR6, UR58, UR4 ;  /* 0x0000003a062572a4 */ /* 0x000ff6000f8e0204 */
[----:B------:R-:W-:Y:S01]  /*5df0*/  @!UPT UIADD3 URZ, UPT, UPT, URZ, URZ, URZ ;  /* 0x000000fffffff290 */ /* 0x000fe2000fffe0ff */
.L_x_100:
[----:B------:R-:W-:Y:S01]  /*5e00*/  UISETP.NE.AND UP0, UPT, UR39, 0x1, UPT ;  /* 0x000000012700788c */ /* 0x000fe2000bf05270 */
[----:B------:R-:W-:Y:S01]  /*5e10*/  LOP3.LUT P0, RZ, R52, 0x90, RZ, 0xc0, !PT ;  /* 0x0000009034ff7812 */ /* 0x000fe2000780c0ff */
[----:B------:R-:W-:Y:S01]  /*5e20*/  USHF.L.U32 UR50, UR31, 0x6, URZ ;  /* 0x000000061f327899 */ /* 0x000fe200080006ff */
[----:B------:R-:W-:Y:S01]  /*5e30*/  BSSY.RECONVERGENT B6, `(.L_x_101) ;  /* 0x0000034000067945 */ /* 0x000fe20003800200 */
[----:B------:R-:W-:Y:S01]  /*5e40*/  USHF.L.U32 UR49, UR30, 0x7, URZ ;  /* 0x000000071e317899 */ /* 0x000fe200080006ff */
[----:B------:R-:W-:Y:S06]  /*5e50*/  IADD3 R55, PT, PT, R55, 0x1, RZ ;  /* 0x0000000137377810 */ /* 0x000fec0007ffe0ff */
[----:B------:R-:W2:Y:S01]  /*5e60*/  @!UP0 LDCU.128 UR12, c[0x0][0xb10] ;  /* 0x00016200ff0c87ac */ /* 0x000ea20008000c00 */
[----:B------:R-:W3:Y:S01]  /*5e70*/  @!UP0 LDCU UR5, c[0x0][0xb0c] ;  /* 0x00016180ff0587ac */ /* 0x000ee20008000800 */
[----:B------:R-:W4:Y:S01]  /*5e80*/  @!UP0 LDCU UR10, c[0x0][0xb20] ;  /* 0x00016400ff0a87ac */ /* 0x000f220008000800 */
[----:B--2---:R-:W-:Y:S02]  /*5e90*/  UIMAD.WIDE.U32 UR8, UR38, UR12, URZ ;  /* 0x0000000c260872a5 */ /* 0x004fe4000f8e00ff */
[----:B------:R-:W-:Y:S02]  /*5ea0*/  UIMAD.WIDE.U32 UR6, UR37, UR15, URZ ;  /* 0x0000000f250672a5 */ /* 0x000fe4000f8e00ff */
[----:B------:R-:W-:Y:S03]  /*5eb0*/  @!UP0 UISETP.NE.AND UP1, UPT, UR14, 0x1, UPT ;  /* 0x000000010e00888c */ /* 0x000fe6000bf25270 */
[----:B------:R-:W-:Y:S01]  /*5ec0*/  @!UP0 UMOV UR4, UR9 ;  /* 0x0000000900048c82 */ /* 0x000fe20008000000 */
[----:B---3--:R-:W-:Y:S02]  /*5ed0*/  @!UP0 UISETP.NE.AND UP2, UPT, UR5, 0x1, UPT ;  /* 0x000000010500888c */ /* 0x008fe4000bf45270 */
[----:B------:R-:W-:Y:S01]  /*5ee0*/  @!UP0 USHF.R.U32.HI UR4, URZ, UR13, UR4 ;  /* 0x0000000dff048299 */ /* 0x000fe20008011604 */
[----:B------:R-:W-:Y:S02]  /*5ef0*/  @!UP0 UMOV UR6, UR7 ;  /* 0x0000000700068c82 */ /* 0x000fe40008000000 */
[----:B----4-:R-:W-:Y:S02]  /*5f00*/  @!UP0 USHF.R.U32.HI UR6, URZ, UR10, UR6 ;  /* 0x0000000aff068299 */ /* 0x010fe40008011606 */
[----:B------:R-:W-:Y:S02]  /*5f10*/  @!UP0 USEL UR7, UR38, UR4, !UP2 ;  /* 0x0000000426078287 */ /* 0x000fe4000d000000 */
[----:B------:R-:W-:Y:S04]  /*5f20*/  @!UP0 USEL UR6, UR37, UR6, !UP1 ;  /* 0x0000000625068287 */ /* 0x000fe8000c800000 */
[----:B------:R-:W-:Y:S02]  /*5f30*/  @!UP0 UIADD3 UR4, UPT, UPT, -UR7, UR6, URZ ;  /* 0x0000000607048290 */ /* 0x000fe4000fffe1ff */
[----:B------:R-:W-:Y:S02]  /*5f40*/  @!UP0 UIADD3 UR6, UPT, UPT, UR7, -UR6, URZ ;  /* 0x8000000607068290 */ /* 0x000fe4000fffe0ff */
[----:B------:R-:W-:Y:S02]  /*5f50*/  @!UP0 UIMAD UR38, UR4, UR5, UR38 ;  /* 0x00000005042682a4 */ /* 0x000fe4000f8e0226 */
[----:B------:R-:W-:Y:S01]  /*5f60*/  @!UP0 UIMAD UR37, UR6, UR14, UR37 ;  /* 0x0000000e062582a4 */ /* 0x000fe2000f8e0225 */
[----:B------:R-:W-:Y:S11]  /*5f70*/  @!P0 BRA `(.L_x_102) ;  /* 0x00000000007c8947 */ /* 0x000ff60003800000 */
[----:B------:R-:W2:Y:S01]  /*5f80*/  LDCU.64 UR8, c[0x4][0x80] ;  /* 0x01001000ff0877ac */ /* 0x000ea20008000a00 */
[----:B------:R-:W-:Y:S01]  /*5f90*/  MOV R2, 0x0 ;  /* 0x0000000000027802 */ /* 0x000fe20000000f00 */
[----:B------:R-:W-:Y:S02]  /*5fa0*/  HFMA2 R12, -RZ, RZ, 0, 5.9604644775390625e-08 ;  /* 0x00000001ff0c7431 */ /* 0x000fe400000001ff */
[----:B------:R-:W-:Y:S01]  /*5fb0*/  IMAD.MOV.U32 R8, RZ, RZ, 0x70 ;  /* 0x00000070ff087424 */ /* 0x000fe200078e00ff */
[----:B------:R3:W4:Y:S01]  /*5fc0*/  LDC.64 R14, c[0x4][R2] ;  /* 0x01000000020e7b82 */ /* 0x0007220000000a00 */
[----:B------:R-:W1:Y:S01]  /*5fd0*/  LDCU.64 UR6, c[0x4][0x88] ;  /* 0x01001100ff0677ac */ /* 0x000e620008000a00 */
[----:B------:R-:W-:Y:S01]  /*5fe0*/  IMAD.MOV.U32 R13, RZ, RZ, RZ ;  /* 0x000000ffff0d7224 */ /* 0x000fe200078e00ff */
[----:B------:R-:W1:Y:S01]  /*5ff0*/  LDCU.64 UR4, c[0x4][0x8] ;  /* 0x01000100ff0477ac */ /* 0x000e620008000a00 */
[----:B--2---:R-:W-:Y:S01]  /*6000*/  MOV R5, UR9 ;  /* 0x0000000900057c02 */ /* 0x004fe20008000f00 */
[----:B------:R-:W-:Y:S01]  /*6010*/  IMAD.U32 R4, RZ, RZ, UR8 ;  /* 0x00000008ff047e24 */ /* 0x000fe2000f8e00ff */
[----:B-1----:R-:W-:Y:S01]  /*6020*/  MOV R7, UR7 ;  /* 0x0000000700077c02 */ /* 0x002fe20008000f00 */
[----:B------:R-:W-:Y:S01]  /*6030*/  IMAD.U32 R6, RZ, RZ, UR6 ;  /* 0x00000006ff067e24 */ /* 0x000fe2000f8e00ff */
[----:B------:R-:W-:Y:S01]  /*6040*/  MOV R11, UR5 ;  /* 0x00000005000b7c02 */ /* 0x000fe20008000f00 */
[----:B------:R-:W-:Y:S02]  /*6050*/  IMAD.U32 R10, RZ, RZ, UR4 ;  /* 0x00000004ff0a7e24 */ /* 0x000fe4000f8e00ff */
[----:B------:R-:W-:Y:S07]  /*6060*/  LEPC R20, `(.L_x_103) ;  /* 0x000000001014794e */ /* 0x000fee0000000000 */
[----:B---345:R-:W-:Y:S05]  /*6070*/  CALL.ABS.NOINC R14 ;  /* 0x000000000e007343 */ /* 0x038fea0003c00000 */
.L_x_103:
[----:B------:R-:W1:Y:S01]  /*6080*/  LDCU.64 UR8, c[0x4][0x80] ;  /* 0x01001000ff0877ac */ /* 0x000e620008000a00 */
[----:B------:R-:W2:Y:S01]  /*6090*/  LDC.64 R2, c[0x4][R2] ;  /* 0x0100000002027b82 */ /* 0x000ea20000000a00 */
[----:B------:R-:W-:Y:S02]  /*60a0*/  HFMA2 R12, -RZ, RZ, 0, 5.9604644775390625e-08 ;  /* 0x00000001ff0c7431 */ /* 0x000fe400000001ff */
[----:B------:R-:W-:Y:S02]  /*60b0*/  IMAD.MOV.U32 R8, RZ, RZ, 0x70 ;  /* 0x00000070ff087424 */ /* 0x000fe400078e00ff */
[----:B------:R-:W-:Y:S01]  /*60c0*/  IMAD.MOV.U32 R13, RZ, RZ, RZ ;  /* 0x000000ffff0d7224 */ /* 0x000fe200078e00ff */
[----:B------:R-:W3:Y:S01]  /*60d0*/  LDCU.64 UR6, c[0x4][0x88] ;  /* 0x01001100ff0677ac */ /* 0x000ee20008000a00 */
[----:B------:R-:W4:Y:S01]  /*60e0*/  LDCU.64 UR4, c[0x4][0x8] ;  /* 0x01000100ff0477ac */ /* 0x000f220008000a00 */
[----:B-1----:R-:W-:Y:S02]  /*60f0*/  MOV R4, UR8 ;  /* 0x0000000800047c02 */ /* 0x002fe40008000f00 */
[----:B------:R-:W-:Y:S02]  /*6100*/  MOV R5, UR9 ;  /* 0x0000000900057c02 */ /* 0x000fe40008000f00 */
[----:B---3--:R-:W-:Y:S01]  /*6110*/  MOV R7, UR7 ;  /* 0x0000000700077c02 */ /* 0x008fe20008000f00 */
[----:B------:R-:W-:Y:S01]  /*6120*/  IMAD.U32 R6, RZ, RZ, UR6 ;  /* 0x00000006ff067e24 */ /* 0x000fe2000f8e00ff */
[----:B----4-:R-:W-:Y:S01]  /*6130*/  MOV R11, UR5 ;  /* 0x00000005000b7c02 */ /* 0x010fe20008000f00 */
[----:B------:R-:W-:Y:S02]  /*6140*/  IMAD.U32 R10, RZ, RZ, UR4 ;  /* 0x00000004ff0a7e24 */ /* 0x000fe4000f8e00ff */
[----:B------:R-:W-:Y:S07]  /*6150*/  LEPC R20, `(.L_x_102) ;  /* 0x000000001014794e */ /* 0x000fee0000000000 */
[----:B--2---:R-:W-:Y:S05]  /*6160*/  CALL.ABS.NOINC R2 ;  /* 0x0000000002007343 */ /* 0x004fea0003c00000 */
.L_x_102:
[----:B------:R-:W-:Y:S05]  /*6170*/  BSYNC.RECONVERGENT B6 ;  /* 0x0000000000067941 */ /* 0x000fea0003800200 */
.L_x_101:
[----:B------:R-:W-:Y:S02]  /*6180*/  R2UR UR6, R51 ;  /* 0x00000000330672ca */ /* 0x000fe400000e0000 */
[----:B------:R-:W-:Y:S02]  /*6190*/  R2UR UR5, R49 ;  /* 0x00000000310572ca */ /* 0x000fe400000e0000 */
[----:B------:R-:W-:Y:S02]  /*61a0*/  R2UR UR4, R48 ;  /* 0x00000000300472ca */ /* 0x000fe400000e0000 */
[----:B------:R-:W-:Y:S02]  /*61b0*/  ISETP.NE.U32.AND P4, PT, R42, RZ, PT ;  /* 0x000000ff2a00720c */ /* 0x000fe40003f85070 */
[----:B------:R-:W-:Y:S02]  /*61c0*/  ISETP.NE.U32.AND P2, PT, RZ, UR54, PT ;  /* 0x00000036ff007c0c */ /* 0x000fe4000bf45070 */
[----:B------:R-:W-:Y:S02]  /*61d0*/  ISETP.NE.AND.EX P4, PT, R43, RZ, PT, P4 ;  /* 0x000000ff2b00720c */ /* 0x000fe40003f85340 */
[----:B------:R-:W-:Y:S01]  /*61e0*/  ISETP.NE.AND.EX P2, PT, RZ, UR55, PT, P2 ;  /* 0x00000037ff007c0c */ /* 0x000fe2000bf45320 */
[----:B------:R-:W-:Y:S02]  /*61f0*/  UISETP.NE.AND UP2, UPT, UR6, URZ, UPT ;  /* 0x000000ff0600728c */ /* 0x000fe4000bf45270 */
[----:B------:R-:W-:Y:S04]  /*6200*/  UISETP.NE.U32.AND UP0, UPT, UR5, URZ, UPT ;  /* 0x000000ff0500728c */ /* 0x000fe8000bf05070 */
[----:B------:R-:W-:Y:S01]  /*6210*/  UISETP.NE.AND.EX UP1, UPT, UR4, URZ, UPT, UP0 ;  /* 0x000000ff0400728c */ /* 0x000fe2000bf25300 */
[----:B------:R-:W-:Y:S01]  /*6220*/  PLOP3.LUT P1, PT, PT, PT, UP2, 0x80, 0x8 ;  /* 0x000000000008781c */ /* 0x000fe20003f2f028 */
[----:B------:R-:W-:Y:S03]  /*6230*/  UPLOP3.LUT UP0, UPT, UPT, UPT, UPT, 0x40, 0x4 ;  /* 0x000000000004789c */ /* 0x000fe60003f0e870 */
[----:B------:R-:W-:Y:S06]  /*6240*/  @UP2 UPLOP3.LUT UP0, UPT, UPT, UPT, UP1, 0x80, 0x8 ;  /* 0x000000000008289c */ /* 0x000fec0003f0f010 */
[----:B------:R-:W-:Y:S01]  /*6250*/  PLOP3.LUT P0, PT, PT, PT, UP0, 0x80, 0x8 ;  /* 0x000000000008781c */ /* 0x000fe20003f0f008 */
[----:B------:R-:W-:Y:S01]  /*6260*/  @!UPT UIADD3 URZ, UPT, UPT, URZ, URZ, URZ ;  /* 0x000000fffffff290 */ /* 0x000fe2000fffe0ff */
[----:B------:R-:W-:Y:S11]  /*6270*/  BRA.U !UP1, `(.L_x_104) ;  /* 0x0000000109407547 */ /* 0x000ff6000b800000 */
[----:B------:R-:W-:Y:S01]  /*6280*/  UISETP.NE.U32.AND UP0, UPT, UR54, URZ, UPT ;  /* 0x000000ff3600728c */ /* 0x000fe2000bf05070 */
[----:B------:R-:W-:Y:S01]  /*6290*/  R2UR UR6, R49 ;  /* 0x00000000310672ca */ /* 0x000fe200000e0000 */
[----:B------:R-:W2:Y:S01]  /*62a0*/  LDCU.64 UR8, c[0x0][0x358] ;  /* 0x00006b00ff0877ac */ /* 0x000ea20008000a00 */
[----:B------:R-:W-:Y:S02]  /*62b0*/  HFMA2 R46, -RZ, RZ, 0, 5.9604644775390625e-08 ;  /* 0x00000001ff2e7431 */ /* 0x000fe400000001ff */
[----:B-1----:R-:W-:Y:S01]  /*62c0*/  IMAD.MOV.U32 R0, RZ, RZ, 0x1 ;  /* 0x00000001ff007424 */ /* 0x002fe200078e00ff */
[----:B------:R-:W-:Y:S06]  /*62d0*/  UISETP.NE.AND.EX UP0, UPT, UR55, URZ, UPT, UP0 ;  /* 0x000000ff3700728c */ /* 0x000fec000bf05300 */
[----:B------:R-:W-:Y:S05]  /*62e0*/  PLOP3.LUT P3, PT, PT, PT, UP0, 0x80, 0x8 ;  /* 0x000000000008781c */ /* 0x000fea0003f6f008 */
[----:B------:R-:W1:Y:S01]  /*62f0*/  @UP0 LDCU.64 UR4, c[0x0][0x888] ;  /* 0x00011100ff0407ac */ /* 0x000e620008000a00 */
[----:B------:R-:W-:Y:S07]  /*6300*/  @UP0 UIMAD UR6, UR36, UR6, URZ ;  /* 0x00000006240602a4 */ /* 0x000fee000f8e02ff */
[----:B------:R-:W-:Y:S01]  /*6310*/  @!P3 PRMT R46, R0, 0x7610, R46 ;  /* 0x00007610002eb816 */ /* 0x000fe2000000002e */
[----:B-1----:R-:W-:Y:S06]  /*6320*/  @UP0 UIMAD.WIDE UR4, UR6, 0x4, UR4 ;  /* 0x00000004060408a5 */ /* 0x002fec000f8e0204 */
[----:B------:R-:W-:Y:S02]  /*6330*/  IMAD.U32 R2, RZ, RZ, UR4 ;  /* 0x00000004ff027e24 */ /* 0x000fe4000f8e00ff */
[----:B------:R-:W-:Y:S03]  /*6340*/  IMAD.U32 R3, RZ, RZ, UR5 ;  /* 0x00000005ff037e24 */ /* 0x000fe6000f8e00ff */
[----:B------:R-:W1:Y:S02]  /*6350*/  @!UP0 LDCU UR4, c[0x0][0x880] ;  /* 0x00011000ff0487ac */ /* 0x000e640008000800 */
[----:B--2--5:R2:W5:Y:S02]  /*6360*/  @P3 LDG.E R27, desc[UR8][R2.64] ;  /* 0x00000008021b3981 */ /* 0x024564000c1e1900 */
[----:B-12---:R-:W-:Y:S02]  /*6370*/  @!P3 MOV R27, UR4 ;  /* 0x00000004001bbc02 */ /* 0x006fe40008000f00 */
.L_x_104:
[----:B------:R-:W-:Y:S05]  /*6380*/  @!P4 BRA `(.L_x_105) ;  /* 0x000000000024c947 */ /* 0x000fea0003800000 */
[----:B------:R-:W-:Y:S01]  /*6390*/  ISETP.NE.U32.AND P3, PT, R40, RZ, PT ;  /* 0x000000ff2800720c */ /* 0x000fe20003f65070 */
[----:B------:R-:W2:Y:S03]  /*63a0*/  LDCU.64 UR4, c[0x0][0x358] ;  /* 0x00006b00ff0477ac */ /* 0x000ea60008000a00 */
[----:B------:R-:W-:Y:S11]  /*63b0*/  ISETP.NE.AND.EX P3, PT, R41, RZ, PT, P3 ;  /* 0x000000ff2900720c */ /* 0x000ff60003f65330 */
[----:B------:R-:W-:Y:S02]  /*63c0*/  @!UPT UIADD3 URZ, UPT, UPT, URZ, URZ, URZ ;  /* 0x000000fffffff290 */ /* 0x000fe4000fffe0ff */
[----:B------:R-:W3:Y:S01]  /*63d0*/  @P3 LDC.64 R2, c[0x0][0x8a8] ;  /* 0x00022a00ff023b82 */ /* 0x000ee20000000a00 */
[----:B-1----:R-:W-:Y:S04]  /*63e0*/  @P3 IMAD R0, R42, UR36, RZ ;  /* 0x000000242a003c24 */ /* 0x002fe8000f8e02ff */
[----:B---3--:R-:W-:Y:S05]  /*63f0*/  @P3 IMAD.WIDE R2, R0, 0x4, R2 ;  /* 0x0000000400023825 */ /* 0x008fea00078e0202 */
[----:B--2--5:R2:W5:Y:S02]  /*6400*/  @P3 LDG.E R24, desc[UR4][R2.64] ;  /* 0x0000000402183981 */ /* 0x024564000c1e1900 */
[----:B--2---:R-:W3:Y:S02]  /*6410*/  @!P3 LDC R24, c[0x0][0x8a0] ;  /* 0x00022800ff18bb82 */ /* 0x004ee40000000800 */
.L_x_105:
[----:B-----5:R-:W-:Y:S01]  /*6420*/  FSETP.NEU.AND P3, PT, R27, RZ, PT ;  /* 0x000000ff1b00720b */ /* 0x020fe20003f6d000 */
[----:B------:R-:W-:Y:S01]  /*6430*/  IMAD.SHL.U32 R56, R44, 0x2, RZ ;  /* 0x000000022c387824 */ /* 0x000fe200078e00ff */
[----:B------:R-:W-:Y:S01]  /*6440*/  SEL R3, RZ, 0xffffffff, P2 ;  /* 0xffffffffff037807 */ /* 0x000fe20001000000 */
[----:B------:R-:W-:Y:S01]  /*6450*/  BSSY B1, `(.L_x_106) ;  /* 0x0000034000017945 */ /* 0x000fe20003800000 */
[----:B------:R-:W-:Y:S01]  /*6460*/  @P1 LOP3.LUT P2, RZ, R46, 0xff, RZ, 0xc0, !PT ;  /* 0x000000ff2eff1812 */ /* 0x000fe2000784c0ff */
[----:B------:R-:W-:Y:S01]  /*6470*/  IMAD.MOV.U32 R63, RZ, RZ, 0x1 ;  /* 0x00000001ff3f7424 */ /* 0x000fe200078e00ff */
[----:B-1----:R-:W-:Y:S01]  /*6480*/  @P1 SEL R0, RZ, 0xffffffff, P3 ;  /* 0xffffffffff001807 */ /* 0x002fe20001800000 */
[C---:B------:R-:W-:Y:S01]  /*6490*/  IMAD R25, R22.reuse, 0x40, R23 ;  /* 0x0000004016197824 */ /* 0x040fe200078e0217 */
[----:B------:R-:W-:Y:S01]  /*64a0*/  LOP3.LUT R59, R59, 0x1, RZ, 0x3c, !PT ;  /* 0x000000013b3b7812 */ /* 0x000fe200078e3cff */
[----:B------:R-:W-:Y:S01]  /*64b0*/  IMAD.MOV.U32 R26, RZ, RZ, RZ ;  /* 0x000000ffff1a7224 */ /* 0x000fe200078e00ff */
[C---:B------:R-:W-:Y:S02]  /*64c0*/  @P0 SEL R0, R3.reuse, R0, !P2 ;  /* 0x0000000003000207 */ /* 0x040fe40005000000 */
[----:B------:R-:W-:Y:S02]  /*64d0*/  CS2R R38, SRZ ;  /* 0x0000000000267805 */ /* 0x000fe4000001ff00 */
[----:B------:R-:W-:Y:S02]  /*64e0*/  LEA R53, R22, UR43, 0x3 ;  /* 0x0000002b16357c11 */ /* 0x000fe4000f8e18ff */
[----:B------:R-:W-:Y:S02]  /*64f0*/  CS2R R36, SRZ ;  /* 0x0000000000247805 */ /* 0x000fe4000001ff00 */
[----:B------:R-:W-:Y:S02]  /*6500*/  @P1 LOP3.LUT R0, R0, 0x1, RZ, 0xc0, !PT ;  /* 0x0000000100001812 */ /* 0x000fe400078ec0ff */
[----:B------:R-:W-:Y:S02]  /*6510*/  CS2R R30, SRZ ;  /* 0x00000000001e7805 */ /* 0x000fe4000001ff00 */
[----:B------:R-:W-:Y:S02]  /*6520*/  PLOP3.LUT P2, PT, PT, PT, UP1, 0x80, 0x8 ;  /* 0x000000000008781c */ /* 0x000fe40003f4f018 */
[----:B------:R-:W-:Y:S02]  /*6530*/  CS2R R28, SRZ ;  /* 0x00000000001c7805 */ /* 0x000fe4000001ff00 */
[----:B------:R-:W-:Y:S01]  /*6540*/  ISETP.NE.U32.OR P6, PT, R0, 0x1, !P1 ;  /* 0x000000010000780c */ /* 0x000fe20004fc5470 */
[----:B------:R-:W-:Y:S01]  /*6550*/  VIADD R62, R56, UR43 ;  /* 0x0000002b383e7c36 */ /* 0x000fe20008000000 */
[----:B------:R-:W-:Y:S02]  /*6560*/  LOP3.LUT P4, R54, R46, 0xff, RZ, 0xc0, !PT ;  /* 0x000000ff2e367812 */ /* 0x000fe4000788c0ff */
[----:B------:R-:W-:Y:S02]  /*6570*/  SEL R2, RZ, 0xffffffff, P3 ;  /* 0xffffffffff027807 */ /* 0x000fe40001800000 */
[----:B------:R-:W-:Y:S03]  /*6580*/  P2R R61, PR, RZ, 0x40 ;  /* 0x00000040ff3d7803 */ /* 0x000fe60000000000 */
[----:B------:R-:W-:Y:S04]  /*6590*/  @P2 SEL R2, R3, R2, !P4 ;  /* 0x0000000203022207 */ /* 0x000fe80006000000 */
[----:B------:R-:W-:Y:S02]  /*65a0*/  @P6 SHF.L.U32 R0, R59, 0x1f, RZ ;  /* 0x0000001f3b006819 */ /* 0x000fe400000006ff */
[----:B------:R-:W-:Y:S02]  /*65b0*/  LOP3.LUT R2, R2, 0x1, RZ, 0xc0, !PT ;  /* 0x0000000102027812 */ /* 0x000fe400078ec0ff */
[----:B------:R1:W2:Y:S02]  /*65c0*/  @P6 SYNCS.PHASECHK.TRANS64.TRYWAIT P1, [UR43+0x20], R0 ;  /* 0x00002000ff0065a7 */ /* 0x0002a4000802112b */
[----:B------:R-:W-:Y:S04]  /*65d0*/  ISETP.NE.U32.AND P5, PT, R2, 0x1, PT ;  /* 0x000000010200780c */ /* 0x000fe80003fa5070 */
[----:B------:R-:W-:Y:S02]  /*65e0*/  P2R R64, PR, RZ, 0x20 ;  /* 0x00000020ff407803 */ /* 0x000fe40000000000 */
[----:B-1----:R-:W-:Y:S04]  /*65f0*/  SHF.L.U32 R0, R58, 0x1f, RZ ;  /* 0x0000001f3a007819 */ /* 0x002fe800000006ff */
[----:B------:R1:W4:Y:S01]  /*6600*/  SYNCS.PHASECHK.TRANS64.TRYWAIT P0, [R53+URZ+0x90], R0 ;  /* 0x00009000350075a7 */ /* 0x00032200080011ff */
[----:B--2---:R-:W-:Y:S01]  /*6610*/  @P6 SEL R63, RZ, 0x1, !P1 ;  /* 0x00000001ff3f6807 */ /* 0x004fe20004800000 */
[----:B-1----:R-:W-:Y:S06]  /*6620*/  @!P6 BRA `(.L_x_107) ;  /* 0x000000000058e947 */ /* 0x002fec0003800000 */
[C---:B------:R-:W-:Y:S01]  /*6630*/  VIADD R2, R62.reuse, 0x200 ;  /* 0x000002003e027836 */ /* 0x040fe20000000000 */
[----:B------:R-:W-:Y:S01]  /*6640*/  LOP3.LUT P6, RZ, R45, 0x40, RZ, 0xc0, !PT ;  /* 0x000000402dff7812 */ /* 0x000fe200078cc0ff */
[----:B------:R-:W-:Y:S01]  /*6650*/  BSSY B0, `(.L_x_108) ;  /* 0x000000e000007945 */ /* 0x000fe20003800000 */
[----:B------:R-:W-:Y:S01]  /*6660*/  ISETP.NE.AND P2, PT, R63, RZ, PT ;  /* 0x000000ff3f00720c */ /* 0x000fe20003f45270 */
[----:B------:R-:W-:Y:S01]  /*6670*/  @P5 VIADD R4, R62, 0x210 ;  /* 0x000002103e045836 */ /* 0x000fe20000000000 */
[----:B------:R-:W-:Y:S01]  /*6680*/  PLOP3.LUT P1, PT, PT, PT, PT, 0x8, 0x80 ;  /* 0x000000000080781c */ /* 0x000fe20003f2e170 */
[----:B------:R-:W-:Y:S01]  /*6690*/  IMAD.MOV.U32 R39, RZ, RZ, RZ ;  /* 0x000000ffff277224 */ /* 0x000fe200078e00ff */
[----:B------:R-:W-:Y:S02]  /*66a0*/  @P5 PLOP3.LUT P1, PT, P6, PT, PT, 0x80, 0x8 ;  /* 0x000000000008581c */ /* 0x000fe4000372f070 */
[----:B------:R-:W-:Y:S02]  /*66b0*/  CS2R R36, SRZ ;  /* 0x0000000000247805 */ /* 0x000fe4000001ff00 */
[----:B------:R-:W-:Y:S02]  /*66c0*/  CS2R R30, SRZ ;  /* 0x00000000001e7805 */ /* 0x000fe4000001ff00 */
[----:B------:R-:W-:Y:S07]  /*66d0*/  CS2R R28, SRZ ;  /* 0x00000000001c7805 */ /* 0x000fee000001ff00 */
[----:B------:R-:W-:Y:S01]  /*66e0*/  @P1 VIADD R4, R2, 0xfffffff0 ;  /* 0xfffffff002041836 */ /* 0x000fe20000000000 */
[----:B------:R-:W-:Y:S06]  /*66f0*/  @P2 BRA `(.L_x_109) ;  /* 0x00000000000c2947 */ /* 0x000fec0003800000 */
[----:B------:R-:W-:Y:S04]  /*6700*/  SHF.L.U32 R3, R59, 0x1f, RZ ;  /* 0x0000001f3b037819 */ /* 0x000fe800000006ff */
[----:B------:R-:W1:Y:S02]  /*6710*/  SYNCS.PHASECHK.TRANS64.TRYWAIT P1, [UR43+0x20], R3 ;  /* 0x00002003ff0075a7 */ /* 0x000e64000802112b */
[----:B-1----:R-:W-:Y:S05]  /*6720*/  @!P1 BRA `(.L_x_110) ;  /* 0x00000030001c9947 */ /* 0x002fea0003800000 */
.L_x_109:
[----:B------:R-:W-:Y:S05]  /*6730*/  BSYNC B0 ;  /* 0x0000000000007941 */ /* 0x000fea0003800000 */
.L_x_108:
[----:B------:R-:W-:Y:S01]  /*6740*/  ISETP.NE.AND P1, PT, R64, RZ, PT ;  /* 0x000000ff4000720c */ /* 0x000fe20003f25270 */
[----:B------:R-:W-:Y:S11]  /*6750*/  HFMA2 R26, -RZ, RZ, 0, 5.9604644775390625e-08 ;  /* 0x00000001ff1a7431 */ /* 0x000ff600000001ff */
[----:B------:R-:W-:Y:S01]  /*6760*/  @!UPT UIADD3 URZ, UPT, UPT, URZ, URZ, URZ ;  /* 0x000000fffffff290 */ /* 0x000fe2000fffe0ff */
[----:B------:R2:W1:Y:S04]  /*6770*/  @P1 LDS.128 R36, [R4] ;  /* 0x0000000004241984 */ /* 0x0004680000000c00 */
[----:B------:R2:W1:Y:S02]  /*6780*/  @P1 LDS.128 R28, [R56+UR43+0x200] ;  /* 0x0002002b381c1984 */ /* 0x0004640008000c00 */
.L_x_107:
[----:B------:R-:W-:Y:S05]  /*6790*/  BSYNC B1 ;  /* 0x0000000000017941 */ /* 0x000fea0003800000 */
.L_x_106:
[----:B-1----:R-:W-:Y:S04]  /*67a0*/  SHF.R.U32.HI R2, RZ, 0x15, R25 ;  /* 0x00000015ff027819 */ /* 0x002fe80000011619 */
[----:B------:R-:W-:Y:S01]  /*67b0*/  LOP3.LUT P1, RZ, R2, 0x3, R47, 0x48, !PT ;  /* 0x0000000302ff7812 */ /* 0x000fe2000782482f */
[----:B------:R-:W-:Y:S01]  /*67c0*/  @!UPT UIADD3 URZ, UPT, UPT, URZ, URZ, URZ ;  /* 0x000000fffffff290 */ /* 0x000fe2000fffe0ff */
[----:B----4-:R-:W-:Y:S11]  /*67d0*/  @P0 BRA `(.L_x_111) ;  /* 0x0000000000080947 */ /* 0x010ff60003800000 */
[----:B------:R-:W1:Y:S02]  /*67e0*/  SYNCS.PHASECHK.TRANS64.TRYWAIT P0, [R53+URZ+0x90], R0 ;  /* 0x00009000350075a7 */ /* 0x000e6400080011ff */
[----:B-1----:R-:W-:Y:S05]  /*67f0*/  @!P0 BRA `(.L_x_112) ;  /* 0x0000003000008947 */ /* 0x002fea0003800000 */
.L_x_111:
[----:B------:R-:W-:Y:S05]  /*6800*/  @!P1 BRA `(.L_x_113) ;  /* 0x0000000000409947 */ /* 0x000fea0003800000 */
[----:B------:R-:W4:Y:S01]  /*6810*/  LDCU.64 UR8, c[0x4][0x70] ;  /* 0x01000e00ff0877ac */ /* 0x000f220008000a00 */
[----:B------:R-:W-:Y:S01]  /*6820*/  MOV R3, 0x0 ;  /* 0x0000000000037802 */ /* 0x000fe20000000f00 */
[----:B------:R-:W-:Y:S02]  /*6830*/  HFMA2 R12, -RZ, RZ, 0, 5.9604644775390625e-08 ;  /* 0x00000001ff0c7431 */ /* 0x000fe400000001ff */
[----:B------:R-:W-:Y:S02]  /*6840*/  IMAD.MOV.U32 R8, RZ, RZ, 0x192 ;  /* 0x00000192ff087424 */ /* 0x000fe400078e00ff */
[----:B------:R-:W-:Y:S01]  /*6850*/  IMAD.MOV.U32 R13, RZ, RZ, RZ ;  /* 0x000000ffff0d7224 */ /* 0x000fe200078e00ff */
[----:B------:R-:W5:Y:S01]  /*6860*/  LDCU.64 UR6, c[0x4][0x78] ;  /* 0x01000f00ff0677ac */ /* 0x000f620008000a00 */
[----:B------:R-:W1:Y:S01]  /*6870*/  LDC.64 R2, c[0x4][R3] ;  /* 0x0100000003027b82 */ /* 0x000e620000000a00 */
[----:B------:R-:W3:Y:S01]  /*6880*/  LDCU.64 UR4, c[0x4][0x10] ;  /* 0x01000200ff0477ac */ /* 0x000ee20008000a00 */
[----:B----4-:R-:W-:Y:S01]  /*6890*/  MOV R5, UR9 ;  /* 0x0000000900057c02 */ /* 0x010fe20008000f00 */
[----:B--2---:R-:W-:Y:S01]  /*68a0*/  IMAD.U32 R4, RZ, RZ, UR8 ;  /* 0x00000008ff047e24 */ /* 0x004fe2000f8e00ff */
[----:B-----5:R-:W-:Y:S01]  /*68b0*/  MOV R7, UR7 ;  /* 0x0000000700077c02 */ /* 0x020fe20008000f00 */
[----:B------:R-:W-:Y:S01]  /*68c0*/  IMAD.U32 R6, RZ, RZ, UR6 ;  /* 0x00000006ff067e24 */ /* 0x000fe2000f8e00ff */
[----:B---3--:R-:W-:Y:S01]  /*68d0*/  MOV R11, UR5 ;  /* 0x00000005000b7c02 */ /* 0x008fe20008000f00 */
[----:B------:R-:W-:Y:S02]  /*68e0*/  IMAD.U32 R10, RZ, RZ, UR4 ;  /* 0x00000004ff0a7e24 */ /* 0x000fe4000f8e00ff */
[----:B------:R-:W-:Y:S07]  /*68f0*/  LEPC R20, `(.L_x_113) ;  /* 0x000000001014794e */ /* 0x000fee0000000000 */
[----:B-1----:R-:W-:Y:S05]  /*6900*/  CALL.ABS.NOINC R2 ;  /* 0x0000000002007343 */ /* 0x002fea0003c00000 */
.L_x_113:
[----:B------:R-:W-:Y:S05]  /*6910*/  WARPSYNC.ALL ;  /* 0x0000000000007948 */ /* 0x000fea0003800000 */
[----:B------:R-:W-:Y:S01]  /*6920*/  R2UR UR4, R25 ;  /* 0x00000000190472ca */ /* 0x000fe200000e0000 */
[--C-:B------:R-:W-:Y:S01]  /*6930*/  HADD2.F32 R3, -RZ, R28.reuse.H0_H0 ;  /* 0x2000001cff037230 */ /* 0x100fe20000004100 */
[----:B------:R-:W-:Y:S01]  /*6940*/  MOV R65, 0x10 ;  /* 0x0000001000417802 */ /* 0x000fe20000000f00 */
[--C-:B------:R-:W-:Y:S01]  /*6950*/  HADD2.F32 R20, -RZ, R29.reuse.H0_H0 ;  /* 0x2000001dff147230 */ /* 0x100fe20000004100 */
[----:B------:R-:W-:Y:S01]  /*6960*/  LOP3.LUT P6, RZ, R45, 0x40, RZ, 0xc0, !PT ;  /* 0x000000402dff7812 */ /* 0x000fe200078cc0ff */
[----:B------:R-:W-:Y:S01]  /*6970*/  HADD2.F32 R21, -RZ, R29.H1_H1 ;  /* 0x3000001dff157230 */ /* 0x000fe20000004100 */
[----:B------:R-:W-:Y:S01]  /*6980*/  ISETP.NE.AND P0, PT, R60, RZ, PT ;  /* 0x000000ff3c00720c */ /* 0x000fe20003f05270 */
[----:B------:R-:W-:Y:S01]  /*6990*/  BSSY.RECONVERGENT B0, `(.L_x_114) ;  /* 0x0000052000007945 */ /* 0x000fe20003800200 */
[----:B------:R-:W-:Y:S04]  /*69a0*/  SEL R65, R65, 0xfffffff0, !P6 ;  /* 0xfffffff041417807 */ /* 0x000fe80007000000 */
[----:B------:R-:W-:Y:S01]  /*69b0*/  IADD3 R62, PT, PT, R62, R65, RZ ;  /* 0x000000413e3e7210 */ /* 0x000fe20007ffe0ff */
[----:B--2---:R-:W1:Y:S02]  /*69c0*/  LDTM.x16 R4, tmem[UR4] ;  /* 0x00000004000479ee */ /* 0x004e640008240000 */
[C---:B-1-3--:R-:W-:Y:S01]  /*69d0*/  FMUL R0, R24.reuse, R4 ;  /* 0x0000000418007220 */ /* 0x04afe20000400000 */
[----:B------:R-:W-:Y:S02]  /*69e0*/  HADD2.F32 R4, -RZ, R28.H1_H1 ;  /* 0x3000001cff047230 */ /* 0x000fe40000004100 */
[C---:B------:R-:W-:Y:S01]  /*69f0*/  FMUL R2, R24.reuse, R5 ;  /* 0x0000000518027220 */ /* 0x040fe20000400000 */
[C---:B------:R-:W-:Y:S01]  /*6a00*/  FMUL R7, R24.reuse, R7 ;  /* 0x0000000718077220 */ /* 0x040fe20000400000 */
[C---:B------:R-:W-:Y:S01]  /*6a10*/  FFMA R0, R27.reuse, R3, R0 ;  /* 0x000000031b007223 */ /* 0x040fe20000000000 */
[C---:B------:R-:W-:Y:S01]  /*6a20*/  FMUL R3, R24.reuse, R6 ;  /* 0x0000000618037220 */ /* 0x040fe20000400000 */
[C---:B------:R-:W-:Y:S01]  /*6a30*/  FFMA R2, R27.reuse, R4, R2 ;  /* 0x000000041b027223 */ /* 0x040fe20000000002 */
[C---:B------:R-:W-:Y:S01]  /*6a40*/  FMUL R4, R24.reuse, R8 ;  /* 0x0000000818047220 */ /* 0x040fe20000400000 */
[C---:B------:R-:W-:Y:S01]  /*6a50*/  FMUL R8, R24.reuse, R12 ;  /* 0x0000000c18087220 */ /* 0x040fe20000400000 */
[----:B------:R-:W-:Y:S01]  /*6a60*/  FMUL R12, R24, R16 ;  /* 0x00000010180c7220 */ /* 0x000fe20000400000 */
[--C-:B------:R-:W-:Y:S01]  /*6a70*/  HADD2.F32 R16, -RZ, R30.reuse.H0_H0 ;  /* 0x2000001eff107230 */ /* 0x100fe20000004100 */
[----:B------:R-:W-:Y:S01]  /*6a80*/  F2FP.F16.F32.PACK_AB R32, R2, R0 ;  /* 0x000000000220723e */ /* 0x000fe200000000ff */
[----:B------:R-:W-:Y:S02]  /*6a90*/  HADD2.F32 R0, -RZ, R30.H1_H1 ;  /* 0x3000001eff007230 */ /* 0x000fe40000004100 */
[C---:B------:R-:W-:Y:S01]  /*6aa0*/  FMUL R5, R24.reuse, R9 ;  /* 0x0000000918057220 */ /* 0x040fe20000400000 */
[C---:B------:R-:W-:Y:S01]  /*6ab0*/  FFMA R3, R27.reuse, R20, R3 ;  /* 0x000000141b037223 */ /* 0x040fe20000000003 */
[C---:B------:R-:W-:Y:S01]  /*6ac0*/  FFMA R7, R27.reuse, R21, R7 ;  /* 0x000000151b077223 */ /* 0x040fe20000000007 */
[--C-:B------:R-:W-:Y:S02]  /*6ad0*/  HADD2.F32 R2, -RZ, R31.reuse.H0_H0 ;  /* 0x2000001fff027230 */ /* 0x100fe40000004100 */
[C---:B------:R-:W-:Y:S01]  /*6ae0*/  FFMA R4, R27.reuse, R16, R4 ;  /* 0x000000101b047223 */ /* 0x040fe20000000004 */
[C---:B------:R-:W-:Y:S01]  /*6af0*/  FMUL R6, R24.reuse, R10 ;  /* 0x0000000a18067220 */ /* 0x040fe20000400000 */
[C---:B------:R-:W-:Y:S01]  /*6b00*/  FFMA R5, R27.reuse, R0, R5 ;  /* 0x000000001b057223 */ /* 0x040fe20000000005 */
[----:B------:R-:W-:Y:S02]  /*6b10*/  HADD2.F32 R16, -RZ, R31.H1_H1 ;  /* 0x3000001fff107230 */ /* 0x000fe40000004100 */
[C---:B------:R-:W-:Y:S01]  /*6b20*/  FMUL R11, R24.reuse, R11 ;  /* 0x0000000b180b7220 */ /* 0x040fe20000400000 */
[--C-:B------:R-:W-:Y:S02]  /*6b30*/  HADD2.F32 R0, -RZ, R36.reuse.H0_H0 ;  /* 0x20000024ff007230 */ /* 0x100fe40000004100 */
[----:B------:R-:W-:Y:S01]  /*6b40*/  FFMA R6, R27, R2, R6 ;  /* 0x000000021b067223 */ /* 0x000fe20000000006 */
[----:B------:R-:W-:Y:S01]  /*6b50*/  F2FP.F16.F32.PACK_AB R33, R7, R3 ;  /* 0x000000030721723e */ /* 0x000fe200000000ff */
[----:B------:R-:W-:Y:S02]  /*6b60*/  HADD2.F32 R2, -RZ, R36.H1_H1 ;  /* 0x30000024ff027230 */ /* 0x000fe40000004100 */
[C---:B------:R-:W-:Y:S01]  /*6b70*/  FFMA R11, R27.reuse, R16, R11 ;  /* 0x000000101b0b7223 */ /* 0x040fe2000000000b */
[C---:B------:R-:W-:Y:S01]  /*6b80*/  FMUL R9, R24.reuse, R13 ;  /* 0x0000000d18097220 */ /* 0x040fe20000400000 */
[--C-:B------:R-:W-:Y:S02]  /*6b90*/  HADD2.F32 R3, -RZ, R37.reuse.H0_H0 ;  /* 0x20000025ff037230 */ /* 0x100fe40000004100 */
[C---:B------:R-:W-:Y:S01]  /*6ba0*/  FFMA R8, R27.reuse, R0, R8 ;  /* 0x000000001b087223 */ /* 0x040fe20000000008 */
[C---:B------:R-:W-:Y:S01]  /*6bb0*/  FMUL R10, R24.reuse, R14 ;  /* 0x0000000e180a7220 */ /* 0x040fe20000400000 */
[----:B------:R-:W-:Y:S02]  /*6bc0*/  HADD2.F32 R0, -RZ, R37.H1_H1 ;  /* 0x30000025ff007230 */ /* 0x000fe40000004100 */
[C---:B------:R-:W-:Y:S01]  /*6bd0*/  FMUL R15, R24.reuse, R15 ;  /* 0x0000000f180f7220 */ /* 0x040fe20000400000 */
[C---:B------:R-:W-:Y:S01]  /*6be0*/  FFMA R9, R27.reuse, R2, R9 ;  /* 0x000000021b097223 */ /* 0x040fe20000000009 */
[----:B------:R-:W-:Y:S01]  /*6bf0*/  FFMA R10, R27, R3, R10 ;  /* 0x000000031b0a7223 */ /* 0x000fe2000000000a */
[--C-:B------:R-:W-:Y:S01]  /*6c00*/  HADD2.F32 R2, -RZ, R38.reuse.H0_H0 ;  /* 0x20000026ff027230 */ /* 0x100fe20000004100 */
[----:B------:R-:W-:Y:S01]  /*6c10*/  F2FP.F16.F32.PACK_AB R34, R5, R4 ;  /* 0x000000040522723e */ /* 0x000fe200000000ff */
[----:B------:R-:W-:Y:S02]  /*6c20*/  HADD2.F32 R3, -RZ, R38.H1_H1 ;  /* 0x30000026ff037230 */ /* 0x000fe40000004100 */
[----:B------:R-:W-:Y:S01]  /*6c30*/  FFMA R15, R27, R0, R15 ;  /* 0x000000001b0f7223 */ /* 0x000fe2000000000f */
[C---:B------:R-:W-:Y:S01]  /*6c40*/  FMUL R13, R24.reuse, R17 ;  /* 0x00000011180d7220 */ /* 0x040fe20000400000 */
[--C-:B------:R-:W-:Y:S02]  /*6c50*/  HADD2.F32 R4, -RZ, R39.reuse.H0_H0 ;  /* 0x20000027ff047230 */ /* 0x100fe40000004100 */
[C---:B------:R-:W-:Y:S01]  /*6c60*/  FMUL R14, R24.reuse, R18 ;  /* 0x00000012180e7220 */ /* 0x040fe20000400000 */
[----:B------:R-:W-:Y:S02]  /*6c70*/  HADD2.F32 R0, -RZ, R39.H1_H1 ;  /* 0x30000027ff007230 */ /* 0x000fe40000004100 */
[----:B------:R-:W-:Y:S01]  /*6c80*/  FMUL R19, R24, R19 ;  /* 0x0000001318137220 */ /* 0x000fe20000400000 */
[----:B------:R-:W-:Y:S01]  /*6c90*/  F2FP.F16.F32.PACK_AB R35, R11, R6 ;  /* 0x000000060b23723e */ /* 0x000fe200000000ff */
[C---:B------:R-:W-:Y:S01]  /*6ca0*/  FFMA R12, R27.reuse, R2, R12 ;  /* 0x000000021b0c7223 */ /* 0x040fe2000000000c */
[C---:B------:R-:W-:Y:S01]  /*6cb0*/  FFMA R13, R27.reuse, R3, R13 ;  /* 0x000000031b0d7223 */ /* 0x040fe2000000000d */
[C---:B------:R-:W-:Y:S01]  /*6cc0*/  FFMA R14, R27.reuse, R4, R14 ;  /* 0x000000041b0e7223 */ /* 0x040fe2000000000e */
[----:B------:R-:W-:Y:S01]  /*6cd0*/  FFMA R19, R27, R0, R19 ;  /* 0x000000001b137223 */ /* 0x000fe20000000013 */
[----:B------:R1:W-:Y:S01]  /*6ce0*/  STS.128 [R56+UR43+0x200], R32 ;  /* 0x0002002038007988 */ /* 0x0003e20008000c2b */
[----:B------:R-:W-:Y:S02]  /*6cf0*/  F2FP.F16.F32.PACK_AB R8, R9, R8 ;  /* 0x000000080908723e */ /* 0x000fe400000000ff */
[----:B------:R-:W-:Y:S02]  /*6d00*/  F2FP.F16.F32.PACK_AB R9, R15, R10 ;  /* 0x0000000a0f09723e */ /* 0x000fe400000000ff */
[----:B------:R-:W-:Y:S02]  /*6d10*/  F2FP.F16.F32.PACK_AB R10, R13, R12 ;  /* 0x0000000c0d0a723e */ /* 0x000fe400000000ff */
[----:B------:R-:W-:Y:S05]  /*6d20*/  F2FP.F16.F32.PACK_AB R11, R19, R14 ;  /* 0x0000000e130b723e */ /* 0x000fea00000000ff */
[----:B------:R1:W-:Y:S01]  /*6d30*/  STS.128 [R62+0x200], R8 ;  /* 0x000200083e007388 */ /* 0x0003e20000000c00 */
[----:B------:R-:W-:Y:S01]  /*6d40*/  @!PT LDS RZ, [RZ] ;  /* 0x00000000fffff984 */ /* 0x000fe20000000800 */
[----:B------:R-:W-:Y:S01]  /*6d50*/  @!PT LDS RZ, [RZ] ;  /* 0x00000000fffff984 */ /* 0x000fe20000000800 */
[----:B------:R-:W-:Y:S01]  /*6d60*/  @!PT LDS RZ, [RZ] ;  /* 0x00000000fffff984 */ /* 0x000fe20000000800 */
[----:B------:R-:W-:Y:S01]  /*6d70*/  @!PT LDS RZ, [RZ] ;  /* 0x00000000fffff984 */ /* 0x000fe20000000800 */
[----:B------:R2:W-:Y:S07]  /*6d80*/  MEMBAR.ALL.CTA ;  /* 0x0000000000007992 */ /* 0x0005ee0000008000 */
[----:B--2---:R-:W2:Y:S02]  /*6d90*/  FENCE.VIEW.ASYNC.S ;  /* 0x00000000000073c6 */ /* 0x004ea40000000000 */
[----:B--2---:R-:W-:Y:S06]  /*6da0*/  BAR.SYNC.DEFER_BLOCKING 0x1, 0x80 ;  /* 0x0042000000007b1d */ /* 0x004fec0000010000 */
[----:B------:R-:W-:Y:S05]  /*6db0*/  @P0 BRA `(.L_x_115) ;  /* 0x00000000003c0947 */ /* 0x000fea0003800000 */
[----:B------:R-:W2:Y:S01]  /*6dc0*/  LDCU.64 UR6, c[0x0][0x348] ;  /* 0x00006900ff0677ac */ /* 0x000ea20008000a00 */
[----:B------:R-:W-:Y:S01]  /*6dd0*/  UIADD3 UR4, UPT, UPT, UR43, 0x200, URZ ;  /* 0x000002002b047890 */ /* 0x000fe2000fffe0ff */
[----:B------:R-:W-:Y:S01]  /*6de0*/  UMOV UR51, UR36 ;  /* 0x0000002400337c82 */ /* 0x000fe20008000000 */
[----:B------:R-:W-:Y:S02]  /*6df0*/  UIADD3 UR9, UPT, UPT, UR49, 0x40, URZ ;  /* 0x0000004031097890 */ /* 0x000fe4000fffe0ff */
[----:B------:R-:W-:Y:S02]  /*6e00*/  UIADD3 UR8, UPT, UPT, UR43, 0xa00, URZ ;  /* 0x00000a002b087890 */ /* 0x000fe4000fffe0ff */
[----:B------:R-:W-:Y:S01]  /*6e10*/  MOV R52, UR4 ;  /* 0x0000000400347c02 */ /* 0x000fe20008000f00 */
[----:B------:R-:W-:Y:S01]  /*6e20*/  UMOV UR10, UR50 ;  /* 0x00000032000a7c82 */ /* 0x000fe20008000000 */
[----:B------:R-:W-:Y:S02]  /*6e30*/  UMOV UR11, UR36 ;  /* 0x00000024000b7c82 */ /* 0x000fe40008000000 */
[----:B------:R-:W-:Y:S01]  /*6e40*/  R2UR UR48, R52 ;  /* 0x00000000343072ca */ /* 0x000fe200000e0000 */
[----:B--2---:R-:W-:Y:S04]  /*6e50*/  UIADD3 UR4, UP0, UPT, UR6, 0x680, URZ ;  /* 0x0000068006047890 */ /* 0x004fe8000ff1e0ff */
[----:B------:R-:W-:Y:S09]  /*6e60*/  UIADD3.X UR5, UPT, UPT, URZ, UR7, URZ, UP0, !UPT ;  /* 0x00000007ff057290 */ /* 0x000ff200087fe4ff */
[----:B------:R2:W-:Y:S01]  /*6e70*/  UTMASTG.3D [UR48], [UR4] ;  /* 0x00000030040073b5 */ /* 0x0005e20008010000 */
[----:B------:R2:W-:Y:S01]  /*6e80*/  UTMASTG.3D [UR8], [UR4] ;  /* 0x00000008040073b5 */ /* 0x0005e20008010000 */
[----:B------:R0:W-:Y:S01]  /*6e90*/  UTMACMDFLUSH ;  /* 0x00000000000079b7 */ /* 0x0001e20000000000 */
[----:B--2---:R-:W-:Y:S04]  /*6ea0*/  DEPBAR.LE SB0, 0x1 ;  /* 0x000080400000791a */ /* 0x004fe80000000000 */
.L_x_115:
[----:B------:R-:W-:Y:S05]  /*6eb0*/  BSYNC.RECONVERGENT B0 ;  /* 0x0000000000007941 */ /* 0x000fea0003800200 */
.L_x_114:
[----:B------:R-:W-:Y:S01]  /*6ec0*/  BAR.SYNC.DEFER_BLOCKING 0x1, 0x80 ;  /* 0x0042000000007b1d */ /* 0x000fe20000010000 */
[----:B------:R-:W-:Y:S01]  /*6ed0*/  ISETP.NE.AND P1, PT, R61, RZ, PT ;  /* 0x000000ff3d00720c */ /* 0x000fe20003f25270 */
[----:B------:R-:W-:Y:S01]  /*6ee0*/  UISETP.NE.AND UP0, UPT, UR52, URZ, UPT ;  /* 0x000000ff3400728c */ /* 0x000fe2000bf05270 */
[----:B------:R-:W-:Y:S11]  /*6ef0*/  LEA R2, R26, UR43, 0x3 ;  /* 0x0000002b1a027c11 */ /* 0x000ff6000f8e18ff */
[----:B------:R-:W-:Y:S01]  /*6f00*/  @P1 SHF.L.U32 R3, R59, 0x1f, RZ ;  /* 0x0000001f3b031819 */ /* 0x000fe200000006ff */
[----:B------:R-:W-:Y:S06]  /*6f10*/  BRA.U !UP0, `(.L_x_116) ;  /* 0x0000000108247547 */ /* 0x000fec000b800000 */
[----:B------:R-:W-:Y:S01]  /*6f20*/  IMAD.U32 R4, RZ, RZ, UR46 ;  /* 0x0000002eff047e24 */ /* 0x000fe2000f8e00ff */
[----:B------:R-:W-:Y:S01]  /*6f30*/  MOV R0, UR47 ;  /* 0x0000002f00007c02 */ /* 0x000fe20008000f00 */
[----:B------:R-:W-:Y:S03]  /*6f40*/  UIADD3 UR4, UPT, UPT, UR46, 0x1, URZ ;  /* 0x000000012e047890 */ /* 0x000fe6000fffe0ff */
[----:B------:R-:W-:Y:S01]  /*6f50*/  @P1 LEA R4, R4, UR43, 0x3 ;  /* 0x0000002b04041c11 */ /* 0x000fe2000f8e18ff */
[----:B------:R-:W-:Y:S04]  /*6f60*/  UISETP.NE.AND UP0, UPT, UR4, 0x4, UPT ;  /* 0x000000040400788c */ /* 0x000fe8000bf05270 */
[----:B------:R-:W-:Y:S01]  /*6f70*/  @P1 VIADD R4, R4, 0x40 ;  /* 0x0000004004041836 */ /* 0x000fe20000000000 */
[----:B------:R-:W-:Y:S04]  /*6f80*/  USEL UR46, UR4, URZ, UP0 ;  /* 0x000000ff042e7287 */ /* 0x000fe80008000000 */
[----:B------:R-:W-:Y:S04]  /*6f90*/  @P1 PRMT R0, R0, 0x654, R4 ;  /* 0x0000065400001816 */ /* 0x000fe80000000004 */
[----:B------:R2:W-:Y:S04]  /*6fa0*/  @P1 SYNCS.ARRIVE.TRANS64.RED.A1T0 RZ, [R0+URZ], RZ ;  /* 0x000000ff00ff19a7 */ /* 0x0005e800081004ff */
.L_x_116:
[----:B------:R-:W3:Y:S01]  /*6fb0*/  @P1 SYNCS.PHASECHK.TRANS64.TRYWAIT P0, [R2+URZ+0x20], R3 ;  /* 0x00002003020015a7 */ /* 0x000ee200080011ff */
[----:B------:R-:W-:Y:S01]  /*6fc0*/  BSSY B1, `(.L_x_117) ;  /* 0x0000012000017945 */ /* 0x000fe20003800000 */
[----:B---3--:R-:W-:Y:S03]  /*6fd0*/  @P1 SEL R63, RZ, 0x1, !P0 ;  /* 0x00000001ff3f1807 */ /* 0x008fe60004000000 */
[----:B------:R-:W-:Y:S05]  /*6fe0*/  @!P1 BRA `(.L_x_118) ;  /* 0x00000000003c9947 */ /* 0x000fea0003800000 */
[----:B------:R-:W-:Y:S01]  /*6ff0*/  ISETP.NE.AND P1, PT, R64, RZ, PT ;  /* 0x000000ff4000720c */ /* 0x000fe20003f25270 */
[----:B------:R-:W-:Y:S01]  /*7000*/  BSSY B0, `(.L_x_119) ;  /* 0x0000009000007945 */ /* 0x000fe20003800000 */
[----:B------:R-:W-:Y:S11]  /*7010*/  ISETP.NE.AND P0, PT, R63, RZ, PT ;  /* 0x000000ff3f00720c */ /* 0x000ff60003f05270 */
[----:B------:R-:W-:Y:S05]  /*7020*/  @P1 IMAD R4, R26, 0x1000, R56 ;  /* 0x000010001a041824 */ /* 0x000fea00078e0238 */
[----:B------:R-:W-:Y:S05]  /*7030*/  @P1 IADD3 R3, PT, PT, R4, UR43, RZ ;  /* 0x0000002b04031c10 */ /* 0x000fea000fffe0ff */
[----:B------:R-:W-:Y:S01]  /*7040*/  @P1 IMAD.IADD R3, R65, 0x1, R3 ;  /* 0x0000000141031824 */ /* 0x000fe200078e0203 */
[----:B------:R-:W-:Y:S06]  /*7050*/  @P0 BRA `(.L_x_120) ;  /* 0x00000000000c0947 */ /* 0x000fec0003800000 */
[----:B--2---:R-:W-:Y:S04]  /*7060*/  SHF.L.U32 R0, R59, 0x1f, RZ ;  /* 0x0000001f3b007819 */ /* 0x004fe800000006ff */
[----:B------:R-:W2:Y:S02]  /*7070*/  SYNCS.PHASECHK.TRANS64.TRYWAIT P0, [R2+URZ+0x20], R0 ;  /* 0x00002000020075a7 */ /* 0x000ea400080011ff */
[----:B--2---:R-:W-:Y:S05]  /*7080*/  @!P0 BRA `(.L_x_121) ;  /* 0x0000002400f08947 */ /* 0x004fea0003800000 */
.L_x_120:
[----:B------:R-:W-:Y:S05]  /*7090*/  BSYNC B0 ;  /* 0x0000000000007941 */ /* 0x000fea0003800000 */
.L_x_119:
[----:B------:R-:W-:Y:S02]  /*70a0*/  ISETP.NE.AND P0, PT, R64, RZ, PT ;  /* 0x000000ff4000720c */ /* 0x000fe40003f05270 */
[----:B------:R-:W-:Y:S11]  /*70b0*/  IADD3 R26, PT, PT, R26, 0x1, RZ ;  /* 0x000000011a1a7810 */ /* 0x000ff60007ffe0ff */
[----:B------:R3:W4:Y:S04]  /*70c0*/  @P0 LDS.128 R28, [R4+UR43+0x200] ;  /* 0x0002002b041c0984 */ /* 0x0007280008000c00 */
[----:B------:R3:W1:Y:S02]  /*70d0*/  @P0 LDS.128 R36, [R3+0x200] ;  /* 0x0002000003240984 */ /* 0x0006640000000c00 */
.L_x_118:
[----:B------:R-:W-:Y:S05]  /*70e0*/  BSYNC B1 ;  /* 0x0000000000017941 */ /* 0x000fea0003800000 */
.L_x_117:
[----:B--2---:R-:W-:Y:S05]  /*70f0*/  VIADD R0, R25, 0x10 ;  /* 0x0000001019007836 */ /* 0x004fea0000000000 */
[----:B------:R-:W-:Y:S04]  /*7100*/  SHF.R.U32.HI R0, RZ, 0x15, R0 ;  /* 0x00000015ff007819 */ /* 0x000fe80000011600 */
[----:B------:R-:W-:Y:S11]  /*7110*/  LOP3.LUT P0, RZ, R0, 0x3, R47, 0x48, !PT ;  /* 0x0000000300ff7812 */ /* 0x000ff6000780482f */
[----:B------:R-:W-:Y:S02]  /*7120*/  @!UPT UIADD3 URZ, UPT, UPT, URZ, URZ, URZ ;  /* 0x000000fffffff290 */ /* 0x000fe4000fffe0ff */
[----:B------:R-:W-:Y:S05]  /*7130*/  @!P0 BRA `(.L_x_122) ;  /* 0x0000000000408947 */ /* 0x000fea0003800000 */
[----:B------:R-:W2:Y:S01]  /*7140*/  LDCU.64 UR8, c[0x4][0x70] ;  /* 0x01000e00ff0877ac */ /* 0x000ea20008000a00 */
[----:B---3--:R-:W-:Y:S01]  /*7150*/  MOV R3, 0x0 ;  /* 0x0000000000037802 */ /* 0x008fe20000000f00 */
[----:B------:R-:W-:Y:S02]  /*7160*/  HFMA2 R12, -RZ, RZ, 0, 5.9604644775390625e-08 ;  /* 0x00000001ff0c7431 */ /* 0x000fe400000001ff */
[----:B-1----:R-:W-:Y:S02]  /*7170*/  IMAD.MOV.U32 R8, RZ, RZ, 0x192 ;  /* 0x00000192ff087424 */ /* 0x002fe400078e00ff */
[----:B------:R-:W-:Y:S01]  /*7180*/  IMAD.MOV.U32 R13, RZ, RZ, RZ ;  /* 0x000000ffff0d7224 */ /* 0x000fe200078e00ff */
[----:B------:R-:W1:Y:S01]  /*7190*/  LDCU.64 UR6, c[0x4][0x78] ;  /* 0x01000f00ff0677ac */ /* 0x000e620008000a00 */
[----:B------:R-:W3:Y:S01]  /*71a0*/  LDC.64 R2, c[0x4][R3] ;  /* 0x0100000003027b82 */ /* 0x000ee20000000a00 */
[----:B------:R-:W5:Y:S01]  /*71b0*/  LDCU.64 UR4, c[0x4][0x10] ;  /* 0x01000200ff0477ac */ /* 0x000f620008000a00 */
[----:B--2---:R-:W-:Y:S01]  /*71c0*/  MOV R5, UR9 ;  /* 0x0000000900057c02 */ /* 0x004fe20008000f00 */
[----:B------:R-:W-:Y:S01]  /*71d0*/  IMAD.U32 R4, RZ, RZ, UR8 ;  /* 0x00000008ff047e24 */ /* 0x000fe2000f8e00ff */
[----:B-1----:R-:W-:Y:S01]  /*71e0*/  MOV R7, UR7 ;  /* 0x0000000700077c02 */ /* 0x002fe20008000f00 */
[----:B------:R-:W-:Y:S01]  /*71f0*/  IMAD.U32 R6, RZ, RZ, UR6 ;  /* 0x00000006ff067e24 */ /* 0x000fe2000f8e00ff */
[----:B-----5:R-:W-:Y:S01]  /*7200*/  MOV R11, UR5 ;  /* 0x00000005000b7c02 */ /* 0x020fe20008000f00 */
[----:B------:R-:W-:Y:S02]  /*7210*/  IMAD.U32 R10, RZ, RZ, UR4 ;  /* 0x00000004ff0a7e24 */ /* 0x000fe4000f8e00ff */
[----:B------:R-:W-:Y:S07]  /*7220*/  LEPC R20, `(.L_x_122) ;  /* 0x000000001014794e */ /* 0x000fee0000000000 */
[----:B---34-:R-:W-:Y:S05]  /*7230*/  CALL.ABS.NOINC R2 ;  /* 0x0000000002007343 */ /* 0x018fea0003c00000 */
.L_x_122:
[----:B------:R-:W-:Y:S01]  /*7240*/  ISETP.NE.AND P6, PT, R61, RZ, PT ;  /* 0x000000ff3d00720c */ /* 0x000fe20003fc5270 */
[----:B------:R-:W-:Y:S05]  /*7250*/  WARPSYNC.ALL ;  /* 0x0000000000007948 */ /* 0x000fea0003800000 */
[----:B------:R-:W-:Y:S01]  /*7260*/  R2UR UR4, R25 ;  /* 0x00000000190472ca */ /* 0x000fe200000e0000 */
[----:B---34-:R-:W-:Y:S01]  /*7270*/  HADD2.F32 R3, -RZ, R28.H0_H0 ;  /* 0x2000001cff037230 */ /* 0x018fe20000004100 */
[----:B------:R-:W-:Y:S01]  /*7280*/  ISETP.NE.AND P0, PT, R60, RZ, PT ;  /* 0x000000ff3c00720c */ /* 0x000fe20003f05270 */
[----:B------:R-:W-:Y:S01]  /*7290*/  HADD2.F32 R20, -RZ, R30.H0_H0 ;  /* 0x2000001eff147230 */ /* 0x000fe20000004100 */
[----:B------:R-:W-:Y:S09]  /*72a0*/  BSSY.RECONVERGENT B0, `(.L_x_123) ;  /* 0x0000058000007945 */ /* 0x000ff20003800200 */
[----:B-1----:R-:W1:Y:S02]  /*72b0*/  LDTM.x16 R4, tmem[UR4+0x10] ;  /* 0x00001004000479ee */ /* 0x002e640008240000 */
[C---:B-1----:R-:W-:Y:S01]  /*72c0*/  FMUL R0, R24.reuse, R4 ;  /* 0x0000000418007220 */ /* 0x042fe20000400000 */
[----:B------:R-:W-:Y:S02]  /*72d0*/  HADD2.F32 R4, -RZ, R28.H1_H1 ;  /* 0x3000001cff047230 */ /* 0x000fe40000004100 */
[C---:B------:R-:W-:Y:S01]  /*72e0*/  FMUL R2, R24.reuse, R5 ;  /* 0x0000000518027220 */ /* 0x040fe20000400000 */
[--C-:B------:R-:W-:Y:S02]  /*72f0*/  HADD2.F32 R5, -RZ, R29.reuse.H0_H0 ;  /* 0x2000001dff057230 */ /* 0x100fe40000004100 */
[C---:B------:R-:W-:Y:S01]  /*7300*/  FFMA R0, R27.reuse, R3, R0 ;  /* 0x000000031b007223 */ /* 0x040fe20000000000 */
[C---:B------:R-:W-:Y:S01]  /*7310*/  FMUL R3, R24.reuse, R6 ;  /* 0x0000000618037220 */ /* 0x040fe20000400000 */
[----:B------:R-:W-:Y:S02]  /*7320*/  HADD2.F32 R6, -RZ, R29.H1_H1 ;  /* 0x3000001dff067230 */ /* 0x000fe40000004100 */
[C---:B------:R-:W-:Y:S01]  /*7330*/  FFMA R2, R27.reuse, R4, R2 ;  /* 0x000000041b027223 */ /* 0x040fe20000000002 */
[C---:B------:R-:W-:Y:S01]  /*7340*/  FMUL R7, R24.reuse, R7 ;  /* 0x0000000718077220 */ /* 0x040fe20000400000 */
[C---:B------:R-:W-:Y:S01]  /*7350*/  FFMA R3, R27.reuse, R5, R3 ;  /* 0x000000051b037223 */ /* 0x040fe20000000003 */
[C---:B------:R-:W-:Y:S01]  /*7360*/  FMUL R4, R24.reuse, R8 ;  /* 0x0000000818047220 */ /* 0x040fe20000400000 */
[----:B------:R-:W-:Y:S01]  /*7370*/  FMUL R5, R24, R9 ;  /* 0x0000000918057220 */ /* 0x000fe20000400000 */
[----:B------:R-:W-:Y:S01]  /*7380*/  F2FP.F16.F32.PACK_AB R32, R2, R0 ;  /* 0x000000000220723e */ /* 0x000fe200000000ff */
[C---:B------:R-:W-:Y:S01]  /*7390*/  FFMA R7, R27.reuse, R6, R7 ;  /* 0x000000061b077223 */ /* 0x040fe20000000007 */
[----:B------:R-:W-:Y:S02]  /*73a0*/  HADD2.F32 R0, -RZ, R30.H1_H1 ;  /* 0x3000001eff007230 */ /* 0x000fe40000004100 */
[----:B------:R-:W-:Y:S01]  /*73b0*/  FFMA R4, R27, R20, R4 ;  /* 0x000000141b047223 */ /* 0x000fe20000000004 */
[--C-:B------:R-:W-:Y:S02]  /*73c0*/  HADD2.F32 R2, -RZ, R31.reuse.H0_H0 ;  /* 0x2000001fff027230 */ /* 0x100fe40000004100 */
[C---:B------:R-:W-:Y:S01]  /*73d0*/  FMUL R6, R24.reuse, R10 ;  /* 0x0000000a18067220 */ /* 0x040fe20000400000 */
[----:B------:R-:W-:Y:S01]  /*73e0*/  F2FP.F16.F32.PACK_AB R33, R7, R3 ;  /* 0x000000030721723e */ /* 0x000fe200000000ff */
[----:B------:R-:W-:Y:S02]  /*73f0*/  HADD2.F32 R3, -RZ, R31.H1_H1 ;  /* 0x3000001fff037230 */ /* 0x000fe40000004100 */
[C---:B------:R-:W-:Y:S01]  /*7400*/  FFMA R5, R27.reuse, R0, R5 ;  /* 0x000000001b057223 */ /* 0x040fe20000000005 */
[C---:B------:R-:W-:Y:S01]  /*7410*/  FMUL R11, R24.reuse, R11 ;  /* 0x0000000b180b7220 */ /* 0x040fe20000400000 */
[--C-:B------:R-:W-:Y:S02]  /*7420*/  HADD2.F32 R7, -RZ, R36.reuse.H0_H0 ;  /* 0x20000024ff077230 */ /* 0x100fe40000004100 */
[C---:B------:R-:W-:Y:S01]  /*7430*/  FMUL R8, R24.reuse, R12 ;  /* 0x0000000c18087220 */ /* 0x040fe20000400000 */
[----:B------:R-:W-:Y:S02]  /*7440*/  HADD2.F32 R0, -RZ, R36.H1_H1 ;  /* 0x30000024ff007230 */ /* 0x000fe40000004100 */
[C---:B------:R-:W-:Y:S01]  /*7450*/  FMUL R9, R24.reuse, R13 ;  /* 0x0000000d18097220 */ /* 0x040fe20000400000 */
[C---:B------:R-:W-:Y:S01]  /*7460*/  FFMA R6, R27.reuse, R2, R6 ;  /* 0x000000021b067223 */ /* 0x040fe20000000006 */
[C---:B------:R-:W-:Y:S01]  /*7470*/  FFMA R11, R27.reuse, R3, R11 ;  /* 0x000000031b0b7223 */ /* 0x040fe2000000000b */
[C---:B------:R-:W-:Y:S01]  /*7480*/  FFMA R8, R27.reuse, R7, R8 ;  /* 0x000000071b087223 */ /* 0x040fe20000000008 */
[C---:B------:R-:W-:Y:S01]  /*7490*/  FFMA R9, R27.reuse, R0, R9 ;  /* 0x000000001b097223 */ /* 0x040fe20000000009 */
[--C-:B------:R-:W-:Y:S02]  /*74a0*/  HADD2.F32 R2, -RZ, R37.reuse.H0_H0 ;  /* 0x20000025ff027230 */ /* 0x100fe40000004100 */
[C---:B------:R-:W-:Y:S01]  /*74b0*/  FMUL R10, R24.reuse, R14 ;  /* 0x0000000e180a7220 */ /* 0x040fe20000400000 */
[----:B------:R-:W-:Y:S02]  /*74c0*/  HADD2.F32 R0, -RZ, R37.H1_H1 ;  /* 0x30000025ff007230 */ /* 0x000fe40000004100 */
[C---:B------:R-:W-:Y:S01]  /*74d0*/  FMUL R15, R24.reuse, R15 ;  /* 0x0000000f180f7220 */ /* 0x040fe20000400000 */
[C---:B------:R-:W-:Y:S01]  /*74e0*/  FMUL R12, R24.reuse, R16 ;  /* 0x00000010180c7220 */ /* 0x040fe20000400000 */
[C---:B------:R-:W-:Y:S01]  /*74f0*/  FFMA R10, R27.reuse, R2, R10 ;  /* 0x000000021b0a7223 */ /* 0x040fe2000000000a */
[--C-:B------:R-:W-:Y:S02]  /*7500*/  HADD2.F32 R2, -RZ, R38.reuse.H0_H0 ;  /* 0x20000026ff027230 */ /* 0x100fe40000004100 */
[----:B------:R-:W-:Y:S01]  /*7510*/  FFMA R15, R27, R0, R15 ;  /* 0x000000001b0f7223 */ /* 0x000fe2000000000f */
[----:B------:R-:W-:Y:S01]  /*7520*/  HADD2.F32 R0, -RZ, R38.H1_H1 ;  /* 0x30000026ff007230 */ /* 0x000fe20000004100 */
[----:B------:R-:W-:Y:S01]  /*7530*/  F2FP.F16.F32.PACK_AB R34, R5, R4 ;  /* 0x000000040522723e */ /* 0x000fe200000000ff */
        /* <DEDUP_REMOVED lines=14> */
[----:B------:R-:W-:Y:S02]  /*7620*/  F2FP.F16.F32.PACK_AB R11, R19, R14 ;  /* 0x0000000e130b723e */ /* 0x000fe400000000ff */
[----:B------:R-:W-:Y:S02]  /*7630*/  MOV R2, UR46 ;  /* 0x0000002e00027c02 */ /* 0x000fe40008000f00 */
[----:B------:R-:W-:Y:S01]  /*7640*/  MOV R0, UR47 ;  /* 0x0000002f00007c02 */ /* 0x000fe20008000f00 */
[----:B------:R1:W-:Y:S01]  /*7650*/  STS.128 [R62+0x1200], R8 ;  /* 0x001200083e007388 */ /* 0x0003e20000000c00 */
[----:B------:R-:W-:Y:S02]  /*7660*/  @P6 LEA R2, R2, UR43, 0x3 ;  /* 0x0000002b02026c11 */ /* 0x000fe4000f8e18ff */
[----:B------:R-:W-:Y:S02]  /*7670*/  @P6 SHF.L.U32 R3, R59, 0x1f, RZ ;  /* 0x0000001f3b036819 */ /* 0x000fe400000006ff */
[----:B------:R-:W-:Y:S01]  /*7680*/  @P6 IADD3 R2, PT, PT, R2, 0x40, RZ ;  /* 0x0000004002026810 */ /* 0x000fe20007ffe0ff */
[----:B------:R-:W-:Y:S01]  /*7690*/  @!PT LDS RZ, [RZ] ;  /* 0x00000000fffff984 */ /* 0x000fe20000000800 */
[----:B------:R-:W-:Y:S01]  /*76a0*/  @!PT LDS RZ, [RZ] ;  /* 0x00000000fffff984 */ /* 0x000fe20000000800 */
[----:B------:R-:W-:Y:S01]  /*76b0*/  @!PT LDS RZ, [RZ] ;  /* 0x00000000fffff984 */ /* 0x000fe20000000800 */
[----:B------:R-:W-:Y:S01]  /*76c0*/  @!PT LDS RZ, [RZ] ;  /* 0x00000000fffff984 */ /* 0x000fe20000000800 */
[----:B------:R2:W-:Y:S06]  /*76d0*/  MEMBAR.ALL.CTA ;  /* 0x0000000000007992 */ /* 0x0005ec0000008000 */
[----:B--2---:R-:W2:Y:S01]  /*76e0*/  FENCE.VIEW.ASYNC.S ;  /* 0x00000000000073c6 */ /* 0x004ea20000000000 */
[----:B------:R-:W-:Y:S02]  /*76f0*/  @P6 PRMT R0, R0, 0x654, R2 ;  /* 0x0000065400006816 */ /* 0x000fe40000000002 */
[----:B------:R-:W-:Y:S01]  /*7700*/  LEA R2, R26, UR43, 0x3 ;  /* 0x0000002b1a027c11 */ /* 0x000fe2000f8e18ff */
[----:B--2---:R-:W-:Y:S06]  /*7710*/  BAR.SYNC.DEFER_BLOCKING 0x1, 0x80 ;  /* 0x0042000000007b1d */ /* 0x004fec0000010000 */
[----:B------:R-:W-:Y:S05]  /*7720*/  @P0 BRA `(.L_x_124) ;  /* 0x00000000003c0947 */ /* 0x000fea0003800000 */
[----:B------:R-:W2:Y:S01]  /*7730*/  LDCU.64 UR6, c[0x0][0x348] ;  /* 0x00006900ff0677ac */ /* 0x000ea20008000a00 */
[----:B------:R-:W-:Y:S02]  /*7740*/  UIADD3 UR13, UPT, UPT, UR49, 0x10, URZ ;  /* 0x00000010310d7890 */ /* 0x000fe4000fffe0ff */
[----:B------:R-:W-:Y:S01]  /*7750*/  UIADD3 UR12, UPT, UPT, UR43, 0x1200, URZ ;  /* 0x000012002b0c7890 */ /* 0x000fe2000fffe0ff */
[----:B------:R-:W-:Y:S01]  /*7760*/  UMOV UR14, UR50 ;  /* 0x00000032000e7c82 */ /* 0x000fe20008000000 */
[----:B------:R-:W-:Y:S01]  /*7770*/  UMOV UR15, UR36 ;  /* 0x00000024000f7c82 */ /* 0x000fe20008000000 */
[----:B------:R-:W-:Y:S02]  /*7780*/  UIADD3 UR9, UPT, UPT, UR49, 0x50, URZ ;  /* 0x0000005031097890 */ /* 0x000fe4000fffe0ff */
[----:B------:R-:W-:Y:S01]  /*7790*/  UIADD3 UR8, UPT, UPT, UR43, 0x1a00, URZ ;  /* 0x00001a002b087890 */ /* 0x000fe2000fffe0ff */
[----:B------:R-:W-:Y:S01]  /*77a0*/  UMOV UR10, UR50 ;  /* 0x00000032000a7c82 */ /* 0x000fe20008000000 */
[----:B------:R-:W-:Y:S01]  /*77b0*/  UMOV UR11, UR36 ;  /* 0x00000024000b7c82 */ /* 0x000fe20008000000 */
[----:B--2---:R-:W-:Y:S04]  /*77c0*/  UIADD3 UR4, UP0, UPT, UR6, 0x680, URZ ;  /* 0x0000068006047890 */ /* 0x004fe8000ff1e0ff */
[----:B------:R-:W-:Y:S09]  /*77d0*/  UIADD3.X UR5, UPT, UPT, URZ, UR7, URZ, UP0, !UPT ;  /* 0x00000007ff057290 */ /* 0x000ff200087fe4ff */
[----:B------:R2:W-:Y:S01]  /*77e0*/  UTMASTG.3D [UR12], [UR4] ;  /* 0x0000000c040073b5 */ /* 0x0005e20008010000 */
[----:B------:R2:W-:Y:S01]  /*77f0*/  UTMASTG.3D [UR8], [UR4] ;  /* 0x00000008040073b5 */ /* 0x0005e20008010000 */
[----:B------:R0:W-:Y:S01]  /*7800*/  UTMACMDFLUSH ;  /* 0x00000000000079b7 */ /* 0x0001e20000000000 */
[----:B--2---:R-:W-:Y:S04]  /*7810*/  DEPBAR.LE SB0, 0x1 ;  /* 0x000080400000791a */ /* 0x004fe80000000000 */
.L_x_124:
[----:B------:R-:W-:Y:S05]  /*7820*/  BSYNC.RECONVERGENT B0 ;  /* 0x0000000000007941 */ /* 0x000fea0003800200 */
.L_x_123:
[----:B------:R-:W-:Y:S01]  /*7830*/  BAR.SYNC.DEFER_BLOCKING 0x1, 0x80 ;  /* 0x0042000000007b1d */ /* 0x000fe20000010000 */
[----:B------:R-:W-:Y:S04]  /*7840*/  UIADD3 UR4, UPT, UPT, UR46, 0x1, URZ ;  /* 0x000000012e047890 */ /* 0x000fe8000fffe0ff */
[----:B------:R-:W-:Y:S04]  /*7850*/  UISETP.NE.AND UP0, UPT, UR4, 0x4, UPT ;  /* 0x000000040400788c */ /* 0x000fe8000bf05270 */
[----:B------:R-:W-:Y:S01]  /*7860*/  USEL UR44, UR4, URZ, UP0 ;  /* 0x000000ff042c7287 */ /* 0x000fe20008000000 */
[----:B------:R2:W-:Y:S01]  /*7870*/  @P6 SYNCS.ARRIVE.TRANS64.RED.A1T0 RZ, [R0+URZ], RZ ;  /* 0x000000ff00ff69a7 */ /* 0x0005e200081004ff */
[----:B------:R-:W-:Y:S01]  /*7880*/  BSSY B1, `(.L_x_125) ;  /* 0x0000013000017945 */ /* 0x000fe20003800000 */
[----:B------:R-:W3:Y:S02]  /*7890*/  @P6 SYNCS.PHASECHK.TRANS64.TRYWAIT P0, [R2+URZ+0x20], R3 ;  /* 0x00002003020065a7 */ /* 0x000ee400080011ff */
[----:B---3--:R-:W-:Y:S01]  /*78a0*/  @P6 SEL R63, RZ, 0x1, !P0 ;  /* 0x00000001ff3f6807 */ /* 0x008fe20004000000 */
[----:B--2---:R-:W-:Y:S06]  /*78b0*/  @!P6 BRA `(.L_x_126) ;  /* 0x00000000003ce947 */ /* 0x004fec0003800000 */
[----:B------:R-:W-:Y:S01]  /*78c0*/  ISETP.NE.AND P1, PT, R64, RZ, PT ;  /* 0x000000ff4000720c */ /* 0x000fe20003f25270 */
[----:B------:R-:W-:Y:S01]  /*78d0*/  BSSY B0, `(.L_x_127) ;  /* 0x0000009000007945 */ /* 0x000fe20003800000 */
[----:B------:R-:W-:Y:S11]  /*78e0*/  ISETP.NE.AND P0, PT, R63, RZ, PT ;  /* 0x000000ff3f00720c */ /* 0x000ff60003f05270 */
[----:B------:R-:W-:Y:S05]  /*78f0*/  @P1 IMAD R3, R26, 0x1000, R56 ;  /* 0x000010001a031824 */ /* 0x000fea00078e0238 */
[----:B------:R-:W-:Y:S05]  /*7900*/  @P1 IADD3 R0, PT, PT, R3, UR43, RZ ;  /* 0x0000002b03001c10 */ /* 0x000fea000fffe0ff */
[----:B------:R-:W-:Y:S01]  /*7910*/  @P1 IMAD.IADD R0, R65, 0x1, R0 ;  /* 0x0000000141001824 */ /* 0x000fe200078e0200 */
[----:B------:R-:W-:Y:S06]  /*7920*/  @P0 BRA `(.L_x_128) ;  /* 0x00000000000c0947 */ /* 0x000fec0003800000 */
[----:B------:R-:W-:Y:S04]  /*7930*/  SHF.L.U32 R4, R59, 0x1f, RZ ;  /* 0x0000001f3b047819 */ /* 0x000fe800000006ff */
[----:B------:R-:W2:Y:S02]  /*7940*/  SYNCS.PHASECHK.TRANS64.TRYWAIT P0, [R2+URZ+0x20], R4 ;  /* 0x00002004020075a7 */ /* 0x000ea400080011ff */
[----:B--2---:R-:W-:Y:S05]  /*7950*/  @!P0 BRA `(.L_x_129) ;  /* 0x0000001c00d08947 */ /* 0x004fea0003800000 */
.L_x_128:
[----:B------:R-:W-:Y:S05]  /*7960*/  BSYNC B0 ;  /* 0x0000000000007941 */ /* 0x000fea0003800000 */
.L_x_127:
[----:B------:R-:W-:Y:S02]  /*7970*/  ISETP.NE.AND P0, PT, R64, RZ, PT ;  /* 0x000000ff4000720c */ /* 0x000fe40003f05270 */
[----:B------:R-:W-:Y:S11]  /*7980*/  IADD3 R26, PT, PT, R26, 0x1, RZ ;  /* 0x000000011a1a7810 */ /* 0x000ff60007ffe0ff */
[----:B------:R3:W4:Y:S04]  /*7990*/  @P0 LDS.128 R28, [R3+UR43+0x200] ;  /* 0x0002002b031c0984 */ /* 0x0007280008000c00 */
[----:B------:R3:W1:Y:S02]  /*79a0*/  @P0 LDS.128 R36, [R0+0x200] ;  /* 0x0002000000240984 */ /* 0x0006640000000c00 */
.L_x_126:
[----:B------:R-:W-:Y:S05]  /*79b0*/  BSYNC B1 ;  /* 0x0000000000017941 */ /* 0x000fea0003800000 */
.L_x_125:
[----:B---3--:R-:W-:Y:S05]  /*79c0*/  VIADD R0, R25, 0x20 ;  /* 0x0000002019007836 */ /* 0x008fea0000000000 */
[----:B------:R-:W-:Y:S04]  /*79d0*/  SHF.R.U32.HI R0, RZ, 0x15, R0 ;  /* 0x00000015ff007819 */ /* 0x000fe80000011600 */
[----:B------:R-:W-:Y:S11]  /*79e0*/  LOP3.LUT P0, RZ, R0, 0x3, R47, 0x48, !PT ;  /* 0x0000000300ff7812 */ /* 0x000ff6000780482f */
[----:B------:R-:W-:Y:S02]  /*79f0*/  @!UPT UIADD3 URZ, UPT, UPT, URZ, URZ, URZ ;  /* 0x000000fffffff290 */ /* 0x000fe4000fffe0ff */
[----:B------:R-:W-:Y:S05]  /*7a00*/  @!P0 BRA `(.L_x_130) ;  /* 0x0000000000408947 */ /* 0x000fea0003800000 */
[----:B------:R-:W3:Y:S01]  /*7a10*/  LDCU.64 UR8, c[0x4][0x70] ;  /* 0x01000e00ff0877ac */ /* 0x000ee20008000a00 */
[----:B------:R-:W-:Y:S01]  /*7a20*/  MOV R3, 0x0 ;  /* 0x0000000000037802 */ /* 0x000fe20000000f00 */
[----:B------:R-:W-:Y:S02]  /*7a30*/  HFMA2 R12, -RZ, RZ, 0, 5.9604644775390625e-08 ;  /* 0x00000001ff0c7431 */ /* 0x000fe400000001ff */
[----:B-1----:R-:W-:Y:S02]  /*7a40*/  IMAD.MOV.U32 R8, RZ, RZ, 0x192 ;  /* 0x00000192ff087424 */ /* 0x002fe400078e00ff */
[----:B------:R-:W-:Y:S01]  /*7a50*/  IMAD.MOV.U32 R13, RZ, RZ, RZ ;  /* 0x000000ffff0d7224 */ /* 0x000fe200078e00ff */
[----:B------:R-:W1:Y:S01]  /*7a60*/  LDCU.64 UR6, c[0x4][0x78] ;  /* 0x01000f00ff0677ac */ /* 0x000e620008000a00 */
[----:B--2---:R-:W2:Y:S01]  /*7a70*/  LDC.64 R2, c[0x4][R3] ;  /* 0x0100000003027b82 */ /* 0x004ea20000000a00 */
[----:B------:R-:W5:Y:S01]  /*7a80*/  LDCU.64 UR4, c[0x4][0x10] ;  /* 0x01000200ff0477ac */ /* 0x000f620008000a00 */
[----:B---3--:R-:W-:Y:S01]  /*7a90*/  MOV R5, UR9 ;  /* 0x0000000900057c02 */ /* 0x008fe20008000f00 */
[----:B------:R-:W-:Y:S01]  /*7aa0*/  IMAD.U32 R4, RZ, RZ, UR8 ;  /* 0x00000008ff047e24 */ /* 0x000fe2000f8e00ff */
[----:B-1----:R-:W-:Y:S01]  /*7ab0*/  MOV R7, UR7 ;  /* 0x0000000700077c02 */ /* 0x002fe20008000f00 */
[----:B------:R-:W-:Y:S01]  /*7ac0*/  IMAD.U32 R6, RZ, RZ, UR6 ;  /* 0x00000006ff067e24 */ /* 0x000fe2000f8e00ff */
[----:B-----5:R-:W-:Y:S01]  /*7ad0*/  MOV R11, UR5 ;  /* 0x00000005000b7c02 */ /* 0x020fe20008000f00 */
[----:B------:R-:W-:Y:S02]  /*7ae0*/  IMAD.U32 R10, RZ, RZ, UR4 ;  /* 0x00000004ff0a7e24 */ /* 0x000fe4000f8e00ff */
[----:B------:R-:W-:Y:S07]  /*7af0*/  LEPC R20, `(.L_x_130) ;  /* 0x000000001014794e */ /* 0x000fee0000000000 */
[----:B--2-4-:R-:W-:Y:S05]  /*7b00*/  CALL.ABS.NOINC R2 ;  /* 0x0000000002007343 */ /* 0x014fea0003c00000 */
.L_x_130:
[----:B------:R-:W-:Y:S01]  /*7b10*/  ISETP.NE.AND P6, PT, R61, RZ, PT ;  /* 0x000000ff3d00720c */ /* 0x000fe20003fc5270 */
[----:B------:R-:W-:Y:S05]  /*7b20*/  WARPSYNC.ALL ;  /* 0x0000000000007948 */ /* 0x000fea0003800000 */
[----:B------:R-:W-:Y:S01]  /*7b30*/  R2UR UR4, R25 ;  /* 0x00000000190472ca */ /* 0x000fe200000e0000 */
[----:B----4-:R-:W-:Y:S01]  /*7b40*/  HADD2.F32 R3, -RZ, R28.H0_H0 ;  /* 0x2000001cff037230 */ /* 0x010fe20000004100 */
[----:B------:R-:W-:Y:S01]  /*7b50*/  ISETP.NE.AND P0, PT, R60, RZ, PT ;  /* 0x000000ff3c00720c */ /* 0x000fe20003f05270 */
[----:B------:R-:W-:Y:S01]  /*7b60*/  HADD2.F32 R20, -RZ, R30.H0_H0 ;  /* 0x2000001eff147230 */ /* 0x000fe20000004100 */
[----:B------:R-:W-:Y:S09]  /*7b70*/  BSSY.RECONVERGENT B0, `(.L_x_131) ;  /* 0x0000058000007945 */ /* 0x000ff20003800200 */
[----:B-12---:R-:W1:Y:S02]  /*7b80*/  LDTM.x16 R4, tmem[UR4+0x20] ;  /* 0x00002004000479ee */ /* 0x006e640008240000 */
        /* <DEDUP_REMOVED lines=59> */
[----:B------:R-:W-:Y:S02]  /*7f40*/  LEA R3, R26, UR43, 0x3 ;  /* 0x0000002b1a037c11 */ /* 0x000fe4000f8e18ff */
        /* <DEDUP_REMOVED lines=8> */
[----:B------:R-:W-:Y:S01]  /*7fd0*/  @P6 SHF.L.U32 R2, R59, 0x1f, RZ ;  /* 0x0000001f3b026819 */ /* 0x000fe200000006ff */
        /* <DEDUP_REMOVED lines=17> */
.L_x_132:
[----:B------:R-:W-:Y:S05]  /*80f0*/  BSYNC.RECONVERGENT B0 ;  /* 0x0000000000007941 */ /* 0x000fea0003800200 */
.L_x_131:
        /* <DEDUP_REMOVED lines=19> */
.L_x_136:
[----:B------:R-:W-:Y:S05]  /*8230*/  BSYNC B0 ;  /* 0x0000000000007941 */ /* 0x000fea0003800000 */
.L_x_135:
[----:B------:R-:W-:Y:S11]  /*8240*/  ISETP.NE.AND P0, PT, R64, RZ, PT ;  /* 0x000000ff4000720c */ /* 0x000ff60003f05270 */
[----:B------:R-:W-:Y:S02]  /*8250*/  @!UPT UIADD3 URZ, UPT, UPT, URZ, URZ, URZ ;  /* 0x000000fffffff290 */ /* 0x000fe4000fffe0ff */
[----:B------:R3:W4:Y:S04]  /*8260*/  @P0 LDS.128 R28, [R26+UR43+0x200] ;  /* 0x0002002b1a1c0984 */ /* 0x0007280008000c00 */
[----:B------:R3:W1:Y:S02]  /*8270*/  @P0 LDS.128 R36, [R65+0x200] ;  /* 0x0002000041240984 */ /* 0x0006640000000c00 */
.L_x_134:
[----:B------:R-:W-:Y:S05]  /*8280*/  BSYNC B1 ;  /* 0x0000000000017941 */ /* 0x000fea0003800000 */
.L_x_133:
[----:B--2---:R-:W-:Y:S05]  /*8290*/  VIADD R0, R25, 0x30 ;  /* 0x0000003019007836 */ /* 0x004fea0000000000 */
[----:B------:R-:W-:Y:S04]  /*82a0*/  SHF.R.U32.HI R0, RZ, 0x15, R0 ;  /* 0x00000015ff007819 */ /* 0x000fe80000011600 */
[----:B------:R-:W-:Y:S11]  /*82b0*/  LOP3.LUT P0, RZ, R0, 0x3, R47, 0x48, !PT ;  /* 0x0000000300ff7812 */ /* 0x000ff6000780482f */
[----:B------:R-:W-:Y:S02]  /*82c0*/  @!UPT UIADD3 URZ, UPT, UPT, URZ, URZ, URZ ;  /* 0x000000fffffff290 */ /* 0x000fe4000fffe0ff */
[----:B------:R-:W-:Y:S05]  /*82d0*/  @!P0 BRA `(.L_x_138) ;  /* 0x0000000000408947 */ /* 0x000fea0003800000 */
[----:B------:R-:W2:Y:S01]  /*82e0*/  LDCU.64 UR8, c[0x4][0x70] ;  /* 0x01000e00ff0877ac */ /* 0x000ea20008000a00 */
[----:B------:R-:W-:Y:S01]  /*82f0*/  MOV R3, 0x0 ;  /* 0x0000000000037802 */ /* 0x000fe20000000f00 */
        /* <DEDUP_REMOVED lines=14> */
.L_x_138:
[----:B------:R-:W-:Y:S01]  /*83e0*/  ISETP.NE.AND P0, PT, R60, RZ, PT ;  /* 0x000000ff3c00720c */ /* 0x000fe20003f05270 */
[----:B------:R-:W-:Y:S05]  /*83f0*/  WARPSYNC.ALL ;  /* 0x0000000000007948 */ /* 0x000fea0003800000 */
[----:B------:R-:W-:Y:S01]  /*8400*/  R2UR UR4, R25 ;  /* 0x00000000190472ca */ /* 0x000fe200000e0000 */
[--C-:B----4-:R-:W-:Y:S01]  /*8410*/  HADD2.F32 R20, -RZ, R28.reuse.H0_H0 ;  /* 0x2000001cff147230 */ /* 0x110fe20000004100 */
[----:B------:R-:W-:Y:S01]  /*8420*/  IADD3 R53, PT, PT, R53, 0xb0, RZ ;  /* 0x000000b035357810 */ /* 0x000fe20007ffe0ff */
[----:B------:R-:W-:Y:S01]  /*8430*/  HADD2.F32 R21, -RZ, R28.H1_H1 ;  /* 0x3000001cff157230 */ /* 0x000fe20000004100 */
[----:B------:R-:W-:Y:S01]  /*8440*/  BSSY.RECONVERGENT B0, `(.L_x_139) ;  /* 0x0000054000007945 */ /* 0x000fe20003800200 */
[--C-:B------:R-:W-:Y:S01]  /*8450*/  HADD2.F32 R25, -RZ, R29.reuse.H0_H0 ;  /* 0x2000001dff197230 */ /* 0x100fe20000004100 */
[----:B------:R-:W-:Y:S01]  /*8460*/  LOP3.LUT R53, R53, 0xfefffff8, RZ, 0xc0, !PT ;  /* 0xfefffff835357812 */ /* 0x000fe200078ec0ff */
[----:B---3--:R-:W-:Y:S02]  /*8470*/  HADD2.F32 R26, -RZ, R29.H1_H1 ;  /* 0x3000001dff1a7230 */ /* 0x008fe40000004100 */
[--C-:B------:R-:W-:Y:S02]  /*8480*/  HADD2.F32 R28, -RZ, R30.reuse.H0_H0 ;  /* 0x2000001eff1c7230 */ /* 0x100fe40000004100 */
[----:B------:R-:W-:Y:S02]  /*8490*/  HADD2.F32 R29, -RZ, R30.H1_H1 ;  /* 0x3000001eff1d7230 */ /* 0x000fe40000004100 */
[----:B-1----:R-:W1:Y:S01]  /*84a0*/  LDTM.x16 R4, tmem[UR4+0x30] ;  /* 0x00003004000479ee */ /* 0x002e620008240000 */
[----:B------:R-:W-:Y:S01]  /*84b0*/  NOP ;  /* 0x0000000000007918 */ /* 0x000fe20000000000 */
[----:B-1----:R1:W-:Y:S01]  /*84c0*/  SYNCS.ARRIVE.TRANS64.RED.A1T0 RZ, [R53+URZ], RZ ;  /* 0x000000ff35ff79a7 */ /* 0x0023e200081004ff */
[--C-:B------:R-:W-:Y:S02]  /*84d0*/  HADD2.F32 R30, -RZ, R31.reuse.H0_H0 ;  /* 0x2000001fff1e7230 */ /* 0x100fe40000004100 */
[----:B------:R-:W-:Y:S02]  /*84e0*/  HADD2.F32 R31, -RZ, R31.H1_H1 ;  /* 0x3000001fff1f7230 */ /* 0x000fe40000004100 */
        /* <DEDUP_REMOVED lines=8> */
[C---:B------:R-:W-:Y:S01]  /*8570*/  FMUL R4, R24.reuse, R4 ;  /* 0x0000000418047220 */ /* 0x040fe20000400000 */
[C---:B------:R-:W-:Y:S01]  /*8580*/  FMUL R5, R24.reuse, R5 ;  /* 0x0000000518057220 */ /* 0x040fe20000400000 */
[C---:B------:R-:W-:Y:S01]  /*8590*/  FMUL R6, R24.reuse, R6 ;  /* 0x0000000618067220 */ /* 0x040fe20000400000 */
[C---:B------:R-:W-:Y:S01]  /*85a0*/  FMUL R7, R24.reuse, R7 ;  /* 0x0000000718077220 */ /* 0x040fe20000400000 */
[C---:B------:R-:W-:Y:S01]  /*85b0*/  FFMA R4, R27.reuse, R20, R4 ;  /* 0x000000141b047223 */ /* 0x040fe20000000004 */
        /* <DEDUP_REMOVED lines=15> */
[C---:B------:R-:W-:Y:S01]  /*86b0*/  FMUL R12, R24.reuse, R16 ;  /* 0x00000010180c7220 */ /* 0x040fe20000400000 */
[C---:B------:R-:W-:Y:S01]  /*86c0*/  FFMA R0, R27.reuse, R32, R0 ;  /* 0x000000201b007223 */ /* 0x040fe20000000000 */
[C---:B------:R-:W-:Y:S01]  /*86d0*/  FMUL R13, R24.reuse, R17 ;  /* 0x00000011180d7220 */ /* 0x040fe20000400000 */
[----:B------:R-:W-:Y:S01]  /*86e0*/  FFMA R2, R27, R33, R2 ;  /* 0x000000211b027223 */ /* 0x000fe20000000002 */
[----:B------:R-:W-:Y:S01]  /*86f0*/  F2FP.F16.F32.PACK_AB R4, R5, R4 ;  /* 0x000000040504723e */ /* 0x000fe200000000ff */
[C---:B------:R-:W-:Y:S01]  /*8700*/  FMUL R14, R24.reuse, R18 ;  /* 0x00000012180e7220 */ /* 0x040fe20000400000 */
[----:B------:R-:W-:Y:S01]  /*8710*/  FFMA R3, R27, R34, R3 ;  /* 0x000000221b037223 */ /* 0x000fe20000000003 */
[----:B------:R-:W-:Y:S01]  /*8720*/  F2FP.F16.F32.PACK_AB R5, R7, R6 ;  /* 0x000000060705723e */ /* 0x000fe200000000ff */
[----:B------:R-:W-:Y:S01]  /*8730*/  FFMA R15, R27, R35, R15 ;  /* 0x000000231b0f7223 */ /* 0x000fe2000000000f */
[----:B------:R-:W-:Y:S01]  /*8740*/  FMUL R19, R24, R19 ;  /* 0x0000001318137220 */ /* 0x000fe20000400000 */
[----:B------:R-:W-:Y:S01]  /*8750*/  F2FP.F16.F32.PACK_AB R6, R9, R8 ;  /* 0x000000080906723e */ /* 0x000fe200000000ff */
[----:B------:R-:W-:Y:S01]  /*8760*/  FFMA R12, R27, R36, R12 ;  /* 0x000000241b0c7223 */ /* 0x000fe2000000000c */
[----:B------:R-:W-:Y:S01]  /*8770*/  F2FP.F16.F32.PACK_AB R7, R11, R10 ;  /* 0x0000000a0b07723e */ /* 0x000fe200000000ff */
[C---:B------:R-:W-:Y:S01]  /*8780*/  FFMA R13, R27.reuse, R37, R13 ;  /* 0x000000251b0d7223 */ /* 0x040fe2000000000d */
[C---:B------:R-:W-:Y:S01]  /*8790*/  FFMA R14, R27.reuse, R38, R14 ;  /* 0x000000261b0e7223 */ /* 0x040fe2000000000e */
[----:B------:R-:W-:Y:S01]  /*87a0*/  FFMA R19, R27, R39, R19 ;  /* 0x000000271b137223 */ /* 0x000fe20000000013 */
[----:B------:R-:W-:Y:S01]  /*87b0*/  F2FP.F16.F32.PACK_AB R16, R2, R0 ;  /* 0x000000000210723e */ /* 0x000fe200000000ff */
[----:B------:R1:W-:Y:S01]  /*87c0*/  STS.128 [R56+UR43+0x3200], R4 ;  /* 0x0032000438007988 */ /* 0x0003e20008000c2b */
        /* <DEDUP_REMOVED lines=27> */
.L_x_140:
[----:B------:R-:W-:Y:S05]  /*8980*/  BSYNC.RECONVERGENT B0 ;  /* 0x0000000000007941 */ /* 0x000fea0003800200 */
.L_x_139:
[----:B------:R-:W-:Y:S01]  /*8990*/  BAR.SYNC.DEFER_BLOCKING 0x1, 0x80 ;  /* 0x0042000000007b1d */ /* 0x000fe20000010000 */
[----:B------:R-:W-:Y:S01]  /*89a0*/  UISETP.NE.AND UP0, UPT, UR52, -0x4, UPT ;  /* 0xfffffffc3400788c */ /* 0x000fe2000bf05270 */
[----:B------:R-:W-:Y:S08]  /*89b0*/  IADD3 R22, PT, PT, R22, 0x1, RZ ;  /* 0x0000000116167810 */ /* 0x000ff00007ffe0ff */
[----:B------:R-:W-:Y:S05]  /*89c0*/  BRA.U !UP0, `(.L_x_141) ;  /* 0x0000000108287547 */ /* 0x000fea000b800000 */
[----:B------:R-:W-:Y:S01]  /*89d0*/  ISETP.NE.AND P0, PT, R61, RZ, PT ;  /* 0x000000ff3d00720c */ /* 0x000fe20003f05270 */
[----:B------:R-:W-:Y:S01]  /*89e0*/  IMAD.U32 R2, RZ, RZ, UR46 ;  /* 0x0000002eff027e24 */ /* 0x000fe2000f8e00ff */
[----:B------:R-:W-:Y:S01]  /*89f0*/  UIADD3 UR4, UPT, UPT, UR46, 0x1, URZ ;  /* 0x000000012e047890 */ /* 0x000fe2000fffe0ff */
[----:B------:R-:W-:Y:S03]  /*8a00*/  IMAD.U32 R0, RZ, RZ, UR47 ;  /* 0x0000002fff007e24 */ /* 0x000fe6000f8e00ff */
[----:B------:R-:W-:Y:S04]  /*8a10*/  UISETP.NE.AND UP0, UPT, UR4, 0x4, UPT ;  /* 0x000000040400788c */ /* 0x000fe8000bf05270 */
[----:B------:R-:W-:Y:S03]  /*8a20*/  USEL UR46, UR4, URZ, UP0 ;  /* 0x000000ff042e7287 */ /* 0x000fe60008000000 */
[----:B------:R-:W-:Y:S05]  /*8a30*/  @P0 LEA R2, R2, UR43, 0x3 ;  /* 0x0000002b02020c11 */ /* 0x000fea000f8e18ff */
[----:B------:R-:W-:Y:S05]  /*8a40*/  @P0 VIADD R2, R2, 0x40 ;  /* 0x0000004002020836 */ /* 0x000fea0000000000 */
[----:B------:R-:W-:Y:S04]  /*8a50*/  @P0 PRMT R0, R0, 0x654, R2 ;  /* 0x0000065400000816 */ /* 0x000fe80000000002 */
[----:B------:R2:W-:Y:S03]  /*8a60*/  @P0 SYNCS.ARRIVE.TRANS64.RED.A1T0 RZ, [R0+URZ], RZ ;  /* 0x000000ff00ff09a7 */ /* 0x0005e600081004ff */
.L_x_141:
[----:B------:R-:W-:Y:S01]  /*8a70*/  R2UR UR4, R50 ;  /* 0x00000000320472ca */ /* 0x000fe200000e0000 */
[----:B------:R-:W-:Y:S01]  /*8a80*/  UISETP.NE.AND UP0, UPT, UR62, URZ, UPT ;  /* 0x000000ff3e00728c */ /* 0x000fe2000bf05270 */
[----:B------:R-:W-:Y:S01]  /*8a90*/  ISETP.NE.AND P0, PT, R55, 0x2, PT ;  /* 0x000000023700780c */ /* 0x000fe20003f05270 */
[----:B------:R-:W-:Y:S01]  /*8aa0*/  UIADD3 UR31, UPT, UPT, UR38, UR63, URZ ;  /* 0x0000003f261f7290 */ /* 0x000fe2000fffe0ff */
[----:B------:R-:W-:Y:S01]  /*8ab0*/  ISETP.NE.AND P1, PT, R22, 0x4, PT ;  /* 0x000000041600780c */ /* 0x000fe20003f25270 */
[----:B------:R-:W-:Y:S01]  /*8ac0*/  UIADD3 UR52, UPT, UPT, UR52, 0x4, URZ ;  /* 0x0000000434347890 */ /* 0x000fe2000fffe0ff */
[----:B------:R-:W-:Y:S01]  /*8ad0*/  SEL R2, RZ, 0x1, P0 ;  /* 0x00000001ff027807 */ /* 0x000fe20000000000 */
[----:B------:R-:W-:Y:S01]  /*8ae0*/  UMOV UR36, UR61 ;  /* 0x0000003d00247c82 */ /* 0x000fe20008000000 */
[----:B--2---:R-:W-:Y:S02]  /*8af0*/  SEL R0, RZ, 0x1, P1 ;  /* 0x00000001ff007807 */ /* 0x004fe40000800000 */
[----:B------:R-:W-:Y:S02]  /*8b00*/  LOP3.LUT R57, R57, R2, RZ, 0x3c, !PT ;  /* 0x0000000239397212 */ /* 0x000fe400078e3cff */
[----:B------:R-:W-:Y:S01]  /*8b10*/  LOP3.LUT R58, R58, R0, RZ, 0x3c, !PT ;  /* 0x000000003a3a7212 */ /* 0x000fe200078e3cff */
[----:B------:R-:W-:Y:S01]  /*8b20*/  UIADD3 UR30, UPT, UPT, UR37, UR4, URZ ;  /* 0x00000004251e7290 */ /* 0x000fe2000fffe0ff */
[----:B------:R-:W-:Y:S02]  /*8b30*/  SEL R55, R55, RZ, P0 ;  /* 0x000000ff37377207 */ /* 0x000fe40000000000 */
[----:B------:R-:W-:Y:S01]  /*8b40*/  SEL R22, R22, RZ, P1 ;  /* 0x000000ff16167207 */ /* 0x000fe20000800000 */
[----:B------:R-:W-:Y:S08]  /*8b50*/  BRA.U UP0, `(.L_x_142) ;  /* 0xffffffcd005c7547 */ /* 0x000ff0000b83ffff */
[----:B------:R-:W-:-:S13]  /*8b60*/  R2UR UR4, R51 ;  /* 0x00000000330472ca */ /* 0x000fda00000e0000 */
[----:B------:R-:W-:-:S09]  /*8b70*/  UISETP.NE.AND UP0, UPT, UR4, URZ, UPT ;  /* 0x000000ff0400728c */ /* 0x000fd2000bf05270 */
[----:B------:R-:W-:Y:S05]  /*8b80*/  BRA.U !UP0, `(.L_x_143) ;  /* 0x0000000108487547 */ /* 0x000fea000b800000 */
[----:B------:R-:W2:Y:S02]  /*8b90*/  LDCU.64 UR4, c[0x0][0x890] ;  /* 0x00011200ff0477ac */ /* 0x000ea40008000a00 */
[----:B--2---:R-:W-:-:S04]  /*8ba0*/  UISETP.NE.U32.AND UP0, UPT, UR4, URZ, UPT ;  /* 0x000000ff0400728c */ /* 0x004fc8000bf05070 */
[----:B------:R-:W-:-:S09]  /*8bb0*/  UISETP.NE.AND.EX UP0, UPT, UR5, URZ, UPT, UP0 ;  /* 0x000000ff0500728c */ /* 0x000fd2000bf05300 */
[----:B------:R-:W-:Y:S05]  /*8bc0*/  BRA.U UP0, `(.L_x_144) ;  /* 0x00000001000c7547 */ /* 0x000fea000b800000 */
[----:B------:R-:W-:-:S13]  /*8bd0*/  FSETP.NEU.AND P0, PT, R27, RZ, PT ;  /* 0x000000ff1b00720b */ /* 0x000fda0003f0d000 */
[----:B------:R-:W-:Y:S05]  /*8be0*/  @!P0 EXIT ;  /* 0x000000000000894d */ /* 0x000fea0003800000 */
[----:B------:R-:W-:Y:S05]  /*8bf0*/  BRA `(.L_x_143) ;  /* 0x00000000002c7947 */ /* 0x000fea0003800000 */
.L_x_144:
[----:B------:R-:W-:Y:S01]  /*8c00*/  ISETP.NE.AND P0, PT, R54, RZ, PT ;  /* 0x000000ff3600720c */ /* 0x000fe20003f05270 */
[----:B------:R-:W-:-:S12]  /*8c10*/  BSSY.RECONVERGENT B0, `(.L_x_143) ;  /* 0x0000009000007945 */ /* 0x000fd80003800200 */
[----:B------:R-:W-:Y:S05]  /*8c20*/  @P0 BRA `(.L_x_145) ;  /* 0x0000000000140947 */ /* 0x000fea0003800000 */
[----:B------:R-:W2:Y:S02]  /*8c30*/  LDCU.64 UR4, c[0x0][0x888] ;  /* 0x00011100ff0477ac */ /* 0x000ea40008000a00 */
[----:B--2---:R-:W-:-:S04]  /*8c40*/  ISETP.NE.U32.AND P0, PT, RZ, UR4, PT ;  /* 0x00000004ff007c0c */ /* 0x004fc8000bf05070 */
[----:B------:R-:W-:-:S13]  /*8c50*/  ISETP.NE.AND.EX P0, PT, RZ, UR5, PT, P0 ;  /* 0x00000005ff007c0c */ /* 0x000fda000bf05300 */
[----:B------:R-:W-:Y:S05]  /*8c60*/  @!P0 EXIT ;  /* 0x000000000000894d */ /* 0x000fea0003800000 */
[----:B------:R-:W-:Y:S05]  /*8c70*/  BRA `(.L_x_146) ;  /* 0x0000000000087947 */ /* 0x000fea0003800000 */
.L_x_145:
[----:B------:R-:W-:-:S13]  /*8c80*/  FSETP.NEU.AND P0, PT, R27, RZ, PT ;  /* 0x000000ff1b00720b */ /* 0x000fda0003f0d000 */
[----:B------:R-:W-:Y:S05]  /*8c90*/  @!P0 EXIT ;  /* 0x000000000000894d */ /* 0x000fea0003800000 */
.L_x_146:
[----:B------:R-:W-:Y:S05]  /*8ca0*/  BSYNC.RECONVERGENT B0 ;  /* 0x0000000000007941 */ /* 0x000fea0003800200 */
.L_x_143:
[----:B------:R-:W-:Y:S01]  /*8cb0*/  ULEA UR4, UR46, UR43, 0x3 ;  /* 0x0000002b2e047291 */ /* 0x000fe2000f8e18ff */
[----:B------:R-:W-:-:S04]  /*8cc0*/  DEPBAR.LE SB0, 0x0 ;  /* 0x000080000000791a */ /* 0x000fc80000000000 */
[----:B------:R-:W-:-:S04]  /*8cd0*/  UIADD3 UR4, UPT, UPT, UR4, 0x40, URZ ;  /* 0x0000004004047890 */ /* 0x000fc8000fffe0ff */
[----:B------:R-:W-:-:S09]  /*8ce0*/  UPRMT UR4, UR47, 0x654, UR4 ;  /* 0x000006542f047896 */ /* 0x000fd20008000004 */
[----:B------:R-:W-:Y:S01]  /*8cf0*/  SYNCS.ARRIVE.TRANS64.RED.A1T0 RZ, [UR4], RZ ;  /* 0x000000ffffff79a7 */ /* 0x000fe20008100404 */
[----:B------:R-:W-:Y:S05]  /*8d00*/  EXIT ;  /* 0x000000000000794d */ /* 0x000fea0003800000 */
.L_x_24:
[----:B--2---:R2:W3:Y:S02]  /*8d10*/  SYNCS.PHASECHK.TRANS64.TRYWAIT P0, [R0+URZ+0xe0], R2 ;  /* 0x0000e002000075a7 */ /* 0x0044e400080011ff */
[----:B---3--:R-:W-:Y:S05]  /*8d20*/  @!P0 NANOSLEEP.SYNCS 0x989680 ;  /* 0x009896800000895d */ /* 0x008fea0003900000 */
[----:B------:R-:W3:Y:S02]  /*8d30*/  @!P0 SYNCS.PHASECHK.TRANS64 P0, [R0+URZ+0xe0], R2 ;  /* 0x0000e002000085a7 */ /* 0x000ee400080010ff */
[----:B---3--:R-:W-:Y:S05]  /*8d40*/  @!P0 BRA `(.L_x_24) ;  /* 0xfffffffc00f08947 */ /* 0x008fea000383ffff */
[----:B------:R-:W-:Y:S05]  /*8d50*/  BRA `(.L_x_147) ;  /* 0xffffff8c00147947 */ /* 0x000fea000383ffff */
.L_x_27:
[----:B-1----:R-:W-:-:S07]  /*8d60*/  MOV R0, UR33 ;  /* 0x0000002100007c02 */ /* 0x002fce0008000f00 */
.L_x_148:
[----:B-1----:R1:W2:Y:S02]  /*8d70*/  SYNCS.PHASECHK.TRANS64.TRYWAIT P0, [R0+URZ+0x10], R3 ;  /* 0x00001003000075a7 */ /* 0x0022a400080011ff */
[----:B--2---:R-:W-:Y:S05]  /*8d80*/  @!P0 NANOSLEEP.SYNCS 0x989680 ;  /* 0x009896800000895d */ /* 0x004fea0003900000 */
[----:B------:R-:W2:Y:S02]  /*8d90*/  @!P0 SYNCS.PHASECHK.TRANS64 P0, [R0+URZ+0x10], R3 ;  /* 0x00001003000085a7 */ /* 0x000ea400080010ff */
[----:B--2---:R-:W-:Y:S05]  /*8da0*/  @!P0 BRA `(.L_x_148) ;  /* 0xfffffffc00f08947 */ /* 0x004fea000383ffff */
[----:B------:R-:W-:Y:S05]  /*8db0*/  BRA `(.L_x_26) ;  /* 0xffffff8c00687947 */ /* 0x000fea000383ffff */
.L_x_34:
[----:B-1----:R-:W-:-:S07]  /*8dc0*/  MOV R0, UR17 ;  /* 0x0000001100007c02 */ /* 0x002fce0008000f00 */
.L_x_149:
[----:B-1----:R1:W2:Y:S02]  /*8dd0*/  SYNCS.PHASECHK.TRANS64.TRYWAIT P0, [R0+URZ+0x10], R3 ;  /* 0x00001003000075a7 */ /* 0x0022a400080011ff */
[----:B--2---:R-:W-:Y:S05]  /*8de0*/  @!P0 NANOSLEEP.SYNCS 0x989680 ;  /* 0x009896800000895d */ /* 0x004fea0003900000 */
[----:B------:R-:W2:Y:S02]  /*8df0*/  @!P0 SYNCS.PHASECHK.TRANS64 P0, [R0+URZ+0x10], R3 ;  /* 0x00001003000085a7 */ /* 0x000ea400080010ff */
[----:B--2---:R-:W-:Y:S05]  /*8e00*/  @!P0 BRA `(.L_x_149) ;  /* 0xfffffffc00f08947 */ /* 0x004fea000383ffff */
[----:B------:R-:W-:Y:S05]  /*8e10*/  BRA `(.L_x_33) ;  /* 0xffffff90002c7947 */ /* 0x000fea000383ffff */
.L_x_39:
[----:B-1----:R1:W2:Y:S02]  /*8e20*/  SYNCS.PHASECHK.TRANS64.TRYWAIT P0, [R3+URZ+0x70], R0 ;  /* 0x00007000030075a7 */ /* 0x0022a400080011ff */
[----:B--2---:R-:W-:Y:S05]  /*8e30*/  @!P0 NANOSLEEP.SYNCS 0x989680 ;  /* 0x009896800000895d */ /* 0x004fea0003900000 */
[----:B------:R-:W2:Y:S02]  /*8e40*/  @!P0 SYNCS.PHASECHK.TRANS64 P0, [R3+URZ+0x70], R0 ;  /* 0x00007000030085a7 */ /* 0x000ea400080010ff */
[----:B--2---:R-:W-:Y:S05]  /*8e50*/  @!P0 BRA `(.L_x_39) ;  /* 0xfffffffc00f08947 */ /* 0x004fea000383ffff */
[----:B------:R-:W-:Y:S05]  /*8e60*/  BRA `(.L_x_150) ;  /* 0xffffff9000d87947 */ /* 0x000fea000383ffff */
.L_x_43:
[----:B------:R-:W-:-:S07]  /*8e70*/  MOV R0, UR4 ;  /* 0x0000000400007c02 */ /* 0x000fce0008000f00 */
.L_x_151:
[----:B-1----:R1:W2:Y:S02]  /*8e80*/  SYNCS.PHASECHK.TRANS64.TRYWAIT P0, [R0+URZ], R2 ;  /* 0x00000002000075a7 */ /* 0x0022a400080011ff */
[----:B--2---:R-:W-:Y:S05]  /*8e90*/  @!P0 NANOSLEEP.SYNCS 0x989680 ;  /* 0x009896800000895d */ /* 0x004fea0003900000 */
[----:B------:R-:W2:Y:S02]  /*8ea0*/  @!P0 SYNCS.PHASECHK.TRANS64 P0, [R0+URZ], R2 ;  /* 0x00000002000085a7 */ /* 0x000ea400080010ff */
[----:B--2---:R-:W-:Y:S05]  /*8eb0*/  @!P0 BRA `(.L_x_151) ;  /* 0xfffffffc00f08947 */ /* 0x004fea000383ffff */
[----:B------:R-:W-:Y:S05]  /*8ec0*/  BRA `(.L_x_152) ;  /* 0xffffff9800807947 */ /* 0x000fea000383ffff */
.L_x_46:
[----:B--2---:R2:W3:Y:S02]  /*8ed0*/  SYNCS.PHASECHK.TRANS64.TRYWAIT P0, [R2+URZ+0xd0], R4 ;  /* 0x0000d004020075a7 */ /* 0x0044e400080011ff */
[----:B---3--:R-:W-:Y:S05]  /*8ee0*/  @!P0 NANOSLEEP.SYNCS 0x989680 ;  /* 0x009896800000895d */ /* 0x008fea0003900000 */
[----:B------:R-:W3:Y:S02]  /*8ef0*/  @!P0 SYNCS.PHASECHK.TRANS64 P0, [R2+URZ+0xd0], R4 ;  /* 0x0000d004020085a7 */ /* 0x000ee400080010ff */
[----:B---3--:R-:W-:Y:S05]  /*8f00*/  @!P0 BRA `(.L_x_46) ;  /* 0xfffffffc00f08947 */ /* 0x008fea000383ffff */
[----:B------:R-:W-:Y:S05]  /*8f10*/  BRA `(.L_x_153) ;  /* 0xffffff9800dc7947 */ /* 0x000fea000383ffff */
.L_x_47:
[----:B------:R-:W-:-:S07]  /*8f20*/  MOV R2, UR4 ;  /* 0x0000000400027c02 */ /* 0x000fce0008000f00 */
.L_x_154:
[----:B--2---:R2:W3:Y:S02]  /*8f30*/  SYNCS.PHASECHK.TRANS64.TRYWAIT P0, [R2+URZ+0x80], R5 ;  /* 0x00008005020075a7 */ /* 0x0044e400080011ff */
[----:B---3--:R-:W-:Y:S05]  /*8f40*/  @!P0 NANOSLEEP.SYNCS 0x989680 ;  /* 0x009896800000895d */ /* 0x008fea0003900000 */
[----:B------:R-:W3:Y:S02]  /*8f50*/  @!P0 SYNCS.PHASECHK.TRANS64 P0, [R2+URZ+0x80], R5 ;  /* 0x00008005020085a7 */ /* 0x000ee400080010ff */
[----:B---3--:R-:W-:Y:S05]  /*8f60*/  @!P0 BRA `(.L_x_154) ;  /* 0xfffffffc00f08947 */ /* 0x008fea000383ffff */
[----:B------:R-:W-:Y:S05]  /*8f70*/  BRA `(.L_x_155) ;  /* 0xffffff9800ec7947 */ /* 0x000fea000383ffff */
.L_x_48:
[----:B--2---:R2:W3:Y:S02]  /*8f80*/  SYNCS.PHASECHK.TRANS64.TRYWAIT P1, [R2+URZ+0x70], R4 ;  /* 0x00007004020075a7 */ /* 0x0044e400080211ff */
[----:B---3--:R-:W-:Y:S05]  /*8f90*/  @!P1 NANOSLEEP.SYNCS 0x989680 ;  /* 0x009896800000995d */ /* 0x008fea0003900000 */
[----:B------:R-:W3:Y:S02]  /*8fa0*/  @!P1 SYNCS.PHASECHK.TRANS64 P1, [R2+URZ+0x70], R4 ;  /* 0x00007004020095a7 */ /* 0x000ee400080210ff */
[----:B---3--:R-:W-:Y:S05]  /*8fb0*/  @!P1 BRA `(.L_x_48) ;  /* 0xfffffffc00f09947 */ /* 0x008fea000383ffff */
[----:B------:R-:W-:Y:S05]  /*8fc0*/  BRA `(.L_x_156) ;  /* 0xffffff9c001c7947 */ /* 0x000fea000383ffff */
.L_x_51:
[----:B------:R-:W-:-:S07]  /*8fd0*/  MOV R0, UR4 ;  /* 0x0000000400007c02 */ /* 0x000fce0008000f00 */
.L_x_157:
[----:B--2---:R2:W3:Y:S02]  /*8fe0*/  SYNCS.PHASECHK.TRANS64.TRYWAIT P0, [R0+URZ+0x80], R2 ;  /* 0x00008002000075a7 */ /* 0x0044e400080011ff */
[----:B---3--:R-:W-:Y:S05]  /*8ff0*/  @!P0 NANOSLEEP.SYNCS 0x989680 ;  /* 0x009896800000895d */ /* 0x008fea0003900000 */
[----:B------:R-:W3:Y:S02]  /*9000*/  @!P0 SYNCS.PHASECHK.TRANS64 P0, [R0+URZ+0x80], R2 ;  /* 0x00008002000085a7 */ /* 0x000ee400080010ff */
[----:B---3--:R-:W-:Y:S05]  /*9010*/  @!P0 BRA `(.L_x_157) ;  /* 0xfffffffc00f08947 */ /* 0x008fea000383ffff */
[----:B------:R-:W-:Y:S05]  /*9020*/  BRA `(.L_x_50) ;  /* 0xffffff9c00707947 */ /* 0x000fea000383ffff */
.L_x_60:
[----:B--2---:R-:W-:-:S04]  /*9030*/  MOV R5, UR5 ;  /* 0x0000000500057c02 */ /* 0x004fc80008000f00 */
[----:B------:R2:W3:Y:S03]  /*9040*/  SYNCS.PHASECHK.TRANS64.TRYWAIT P0, [R5+URZ+0x8], R6 ;  /* 0x00000806050075a7 */ /* 0x0004e600080011ff */
[----:B---3--:R-:W-:Y:S05]  /*9050*/  @!P0 NANOSLEEP.SYNCS 0x989680 ;  /* 0x009896800000895d */ /* 0x008fea0003900000 */
[----:B------:R-:W3:Y:S02]  /*9060*/  @!P0 SYNCS.PHASECHK.TRANS64 P0, [R5+URZ+0x8], R6 ;  /* 0x00000806050085a7 */ /* 0x000ee400080010ff */
[----:B---3--:R-:W-:Y:S05]  /*9070*/  @!P0 BRA `(.L_x_60) ;  /* 0xfffffffc00ec8947 */ /* 0x008fea000383ffff */
[----:B------:R-:W-:Y:S05]  /*9080*/  BRA `(.L_x_59) ;  /* 0xffffffa000247947 */ /* 0x000fea000383ffff */
.L_x_62:
[----:B------:R-:W-:Y:S01]  /*9090*/  BSSY B0, `(.L_x_158) ;  /* 0x0000006000007945 */ /* 0x000fe20003800000 */
[----:B------:R-:W-:-:S07]  /*90a0*/  MOV R15, 0xffffffff ;  /* 0xffffffff000f7802 */ /* 0x000fce0000000f00 */
[----:B-12--5:R-:W-:Y:S05]  /*90b0*/  WARPSYNC.COLLECTIVE R15, `(.L_x_159) ;  /* 0x000000000f0c7348 */ /* 0x026fea0003c00000 */
[----:B------:R-:W-:Y:S02]  /*90c0*/  ELECT P6, UR79, PT ;  /* 0x00000000004f782f */ /* 0x000fe400038c0000 */
[----:B------:R-:W-:Y:S01]  /*90d0*/  MOV R14, UR79 ;  /* 0x0000004f000e7c02 */ /* 0x000fe20008000f00 */
[----:B-12--5:R-:W-:Y:S10]  /*90e0*/  ENDCOLLECTIVE ;  /* 0x000000000000791b */ /* 0x026ff40003800000 */
.L_x_159:
[----:B------:R-:W-:Y:S05]  /*90f0*/  BSYNC B0 ;  /* 0x0000000000007941 */ /* 0x000fea0003800000 */
.L_x_158:
[----:B------:R-:W-:Y:S05]  /*9100*/  BRA `(.L_x_160) ;  /* 0xffffffa000547947 */ /* 0x000fea000383ffff */
.L_x_64:
[----:B--2---:R-:W-:-:S04]  /*9110*/  MOV R0, UR5 ;  /* 0x0000000500007c02 */ /* 0x004fc80008000f00 */
[----:B------:R2:W3:Y:S03]  /*9120*/  SYNCS.PHASECHK.TRANS64.TRYWAIT P0, [R0+URZ+0x8], R4 ;  /* 0x00000804000075a7 */ /* 0x0004e600080011ff */
[----:B---3--:R-:W-:Y:S05]  /*9130*/  @!P0 NANOSLEEP.SYNCS 0x989680 ;  /* 0x009896800000895d */ /* 0x008fea0003900000 */
[----:B------:R-:W3:Y:S02]  /*9140*/  @!P0 SYNCS.PHASECHK.TRANS64 P0, [R0+URZ+0x8], R4 ;  /* 0x00000804000085a7 */ /* 0x000ee400080010ff */
[----:B---3--:R-:W-:Y:S05]  /*9150*/  @!P0 BRA `(.L_x_64) ;  /* 0xfffffffc00ec8947 */ /* 0x008fea000383ffff */
[----:B------:R-:W-:Y:S05]  /*9160*/  BRA `(.L_x_63) ;  /* 0xffffffa000587947 */ /* 0x000fea000383ffff */
.L_x_65:
[----:B-1----:R1:W2:Y:S02]  /*9170*/  SYNCS.PHASECHK.TRANS64.TRYWAIT P0, [R0+URZ+0x70], R4 ;  /* 0x00007004000075a7 */ /* 0x0022a400080011ff */
[----:B--2---:R-:W-:Y:S05]  /*9180*/  @!P0 NANOSLEEP.SYNCS 0x989680 ;  /* 0x009896800000895d */ /* 0x004fea0003900000 */
[----:B------:R-:W2:Y:S02]  /*9190*/  @!P0 SYNCS.PHASECHK.TRANS64 P0, [R0+URZ+0x70], R4 ;  /* 0x00007004000085a7 */ /* 0x000ea400080010ff */
[----:B--2---:R-:W-:Y:S05]  /*91a0*/  @!P0 BRA `(.L_x_65) ;  /* 0xfffffffc00f08947 */ /* 0x004fea000383ffff */
[----:B------:R-:W-:Y:S05]  /*91b0*/  BRA `(.L_x_161) ;  /* 0xffffffa400407947 */ /* 0x000fea000383ffff */
.L_x_67:
[----:B------:R-:W-:-:S07]  /*91c0*/  MOV R0, UR31 ;  /* 0x0000001f00007c02 */ /* 0x000fce0008000f00 */
.L_x_162:
[----:B-1----:R1:W2:Y:S02]  /*91d0*/  SYNCS.PHASECHK.TRANS64.TRYWAIT P0, [R0+URZ+0xb0], R4 ;  /* 0x0000b004000075a7 */ /* 0x0022a400080011ff */
[----:B--2---:R-:W-:Y:S05]  /*91e0*/  @!P0 NANOSLEEP.SYNCS 0x989680 ;  /* 0x009896800000895d */ /* 0x004fea0003900000 */
[----:B------:R-:W2:Y:S02]  /*91f0*/  @!P0 SYNCS.PHASECHK.TRANS64 P0, [R0+URZ+0xb0], R4 ;  /* 0x0000b004000085a7 */ /* 0x000ea400080010ff */
[----:B--2---:R-:W-:Y:S05]  /*9200*/  @!P0 BRA `(.L_x_162) ;  /* 0xfffffffc00f08947 */ /* 0x004fea000383ffff */
[----:B------:R-:W-:Y:S05]  /*9210*/  BRA `(.L_x_163) ;  /* 0xffffffa4008c7947 */ /* 0x000fea000383ffff */
.L_x_70:
[----:B------:R-:W-:Y:S07]  /*9220*/  MOV R0, UR5 ;  /* 0x0000000500007c02 */ /* 0x000fee0008000f00 */
.L_x_164:
[----:B-1----:R1:W2:Y:S02]  /*9230*/  SYNCS.PHASECHK.TRANS64.TRYWAIT P0, [R0+URZ], R4 ;  /* 0x00000004000075a7 */ /* 0x0022a400080011ff */
[----:B--2---:R-:W-:Y:S05]  /*9240*/  @!P0 NANOSLEEP.SYNCS 0x989680 ;  /* 0x009896800000895d */ /* 0x004fea0003900000 */
[----:B------:R-:W2:Y:S02]  /*9250*/  @!P0 SYNCS.PHASECHK.TRANS64 P0, [R0+URZ], R4 ;  /* 0x00000004000085a7 */ /* 0x000ea400080010ff */
[----:B--2---:R-:W-:Y:S05]  /*9260*/  @!P0 BRA `(.L_x_164) ;  /* 0xfffffffc00f08947 */ /* 0x004fea000383ffff */
[----:B------:R-:W-:Y:S05]  /*9270*/  BRA `(.L_x_69) ;  /* 0xffffffa400a07947 */ /* 0x000fea000383ffff */
.L_x_74:
[----:B-1----:R-:W-:-:S07]  /*9280*/  MOV R0, UR4 ;  /* 0x0000000400007c02 */ /* 0x002fce0008000f00 */
.L_x_165:
[----:B-1----:R1:W2:Y:S02]  /*9290*/  SYNCS.PHASECHK.TRANS64.TRYWAIT P0, [R0+URZ], R2 ;  /* 0x00000002000075a7 */ /* 0x0022a400080011ff */
[----:B--2---:R-:W-:Y:S05]  /*92a0*/  @!P0 NANOSLEEP.SYNCS 0x989680 ;  /* 0x009896800000895d */ /* 0x004fea0003900000 */
[----:B------:R-:W2:Y:S02]  /*92b0*/  @!P0 SYNCS.PHASECHK.TRANS64 P0, [R0+URZ], R2 ;  /* 0x00000002000085a7 */ /* 0x000ea400080010ff */
[----:B--2---:R-:W-:Y:S05]  /*92c0*/  @!P0 BRA `(.L_x_165) ;  /* 0xfffffffc00f08947 */ /* 0x004fea000383ffff */
[----:B------:R-:W-:Y:S05]  /*92d0*/  BRA `(.L_x_166) ;  /* 0xffffffa800947947 */ /* 0x000fea000383ffff */
.L_x_75:
[----:B------:R-:W-:-:S07]  /*92e0*/  MOV R0, UR5 ;  /* 0x0000000500007c02 */ /* 0x000fce0008000f00 */
.L_x_167:
[----:B-1----:R1:W2:Y:S02]  /*92f0*/  SYNCS.PHASECHK.TRANS64.TRYWAIT P0, [R0+URZ], R3 ;  /* 0x00000003000075a7 */ /* 0x0022a400080011ff */
[----:B--2---:R-:W-:Y:S05]  /*9300*/  @!P0 NANOSLEEP.SYNCS 0x989680 ;  /* 0x009896800000895d */ /* 0x004fea0003900000 */
[----:B------:R-:W2:Y:S02]  /*9310*/  @!P0 SYNCS.PHASECHK.TRANS64 P0, [R0+URZ], R3 ;  /* 0x00000003000085a7 */ /* 0x000ea400080010ff */
[----:B--2---:R-:W-:Y:S05]  /*9320*/  @!P0 BRA `(.L_x_167) ;  /* 0xfffffffc00f08947 */ /* 0x004fea000383ffff */
[----:B------:R-:W-:Y:S05]  /*9330*/  BRA `(.L_x_168) ;  /* 0xffffffa800a07947 */ /* 0x000fea000383ffff */
.L_x_76:
[----:B------:R-:W-:-:S07]  /*9340*/  MOV R0, UR5 ;  /* 0x0000000500007c02 */ /* 0x000fce0008000f00 */
.L_x_169:
[----:B-1----:R1:W2:Y:S02]  /*9350*/  SYNCS.PHASECHK.TRANS64.TRYWAIT P0, [R0+URZ], R3 ;  /* 0x00000003000075a7 */ /* 0x0022a400080011ff */
[----:B--2---:R-:W-:Y:S05]  /*9360*/  @!P0 NANOSLEEP.SYNCS 0x989680 ;  /* 0x009896800000895d */ /* 0x004fea0003900000 */
[----:B------:R-:W2:Y:S02]  /*9370*/  @!P0 SYNCS.PHASECHK.TRANS64 P0, [R0+URZ], R3 ;  /* 0x00000003000085a7 */ /* 0x000ea400080010ff */
[----:B--2---:R-:W-:Y:S05]  /*9380*/  @!P0 BRA `(.L_x_169) ;  /* 0xfffffffc00f08947 */ /* 0x004fea000383ffff */
[----:B------:R-:W-:Y:S05]  /*9390*/  BRA `(.L_x_170) ;  /* 0xffffffa800ac7947 */ /* 0x000fea000383ffff */
.L_x_79:
[----:B------:R-:W-:-:S07]  /*93a0*/  MOV R0, UR26 ;  /* 0x0000001a00007c02 */ /* 0x000fce0008000f00 */
.L_x_171:
[----:B-1----:R1:W2:Y:S02]  /*93b0*/  SYNCS.PHASECHK.TRANS64.TRYWAIT P1, [R0+URZ+0xf0], R2 ;  /* 0x0000f002000075a7 */ /* 0x0022a400080211ff */
[----:B--2---:R-:W-:Y:S05]  /*93c0*/  @!P1 NANOSLEEP.SYNCS 0x989680 ;  /* 0x009896800000995d */ /* 0x004fea0003900000 */
[----:B------:R-:W2:Y:S02]  /*93d0*/  @!P1 SYNCS.PHASECHK.TRANS64 P1, [R0+URZ+0xf0], R2 ;  /* 0x0000f002000095a7 */ /* 0x000ea400080210ff */
[----:B--2---:R-:W-:Y:S05]  /*93e0*/  @!P1 BRA `(.L_x_171) ;  /* 0xfffffffc00f09947 */ /* 0x004fea000383ffff */
[----:B------:R-:W-:Y:S05]  /*93f0*/  BRA `(.L_x_172) ;  /* 0xffffffa800f87947 */ /* 0x000fea000383ffff */
.L_x_84:
[----:B--2---:R2:W3:Y:S02]  /*9400*/  SYNCS.PHASECHK.TRANS64.TRYWAIT P0, [R8+URZ+0x70], R0 ;  /* 0x00007000080075a7 */ /* 0x0044e400080011ff */
[----:B---3--:R-:W-:Y:S05]  /*9410*/  @!P0 NANOSLEEP.SYNCS 0x989680 ;  /* 0x009896800000895d */ /* 0x008fea0003900000 */
[----:B------:R-:W3:Y:S02]  /*9420*/  @!P0 SYNCS.PHASECHK.TRANS64 P0, [R8+URZ+0x70], R0 ;  /* 0x00007000080085a7 */ /* 0x000ee400080010ff */
[----:B---3--:R-:W-:Y:S05]  /*9430*/  @!P0 BRA `(.L_x_84) ;  /* 0xfffffffc00f08947 */ /* 0x008fea000383ffff */
[----:B------:R-:W-:Y:S05]  /*9440*/  BRA `(.L_x_173) ;  /* 0xffffffb000307947 */ /* 0x000fea000383ffff */
.L_x_87:
[----:B--2---:R-:W-:Y:S07]  /*9450*/  MOV R0, UR21 ;  /* 0x0000001500007c02 */ /* 0x004fee0008000f00 */
.L_x_174:
[----:B--2---:R2:W3:Y:S02]  /*9460*/  SYNCS.PHASECHK.TRANS64.TRYWAIT P1, [R0+URZ+0x68], R2 ;  /* 0x00006802000075a7 */ /* 0x0044e400080211ff */
[----:B---3--:R-:W-:Y:S05]  /*9470*/  @!P1 NANOSLEEP.SYNCS 0x989680 ;  /* 0x009896800000995d */ /* 0x008fea0003900000 */
[----:B------:R-:W3:Y:S02]  /*9480*/  @!P1 SYNCS.PHASECHK.TRANS64 P1, [R0+URZ+0x68], R2 ;  /* 0x00006802000095a7 */ /* 0x000ee400080210ff */
[----:B---3--:R-:W-:Y:S05]  /*9490*/  @!P1 BRA `(.L_x_174) ;  /* 0xfffffffc00f09947 */ /* 0x008fea000383ffff */
[----:B------:R-:W-:Y:S05]  /*94a0*/  BRA `(.L_x_86) ;  /* 0xffffffb400ac7947 */ /* 0x000fea000383ffff */
.L_x_90:
[----:B--2---:R-:W-:Y:S07]  /*94b0*/  MOV R0, UR21 ;  /* 0x0000001500007c02 */ /* 0x004fee0008000f00 */
.L_x_175:
[----:B--2---:R2:W3:Y:S02]  /*94c0*/  SYNCS.PHASECHK.TRANS64.TRYWAIT P0, [R0+URZ+0x40], R4 ;  /* 0x00004004000075a7 */ /* 0x0044e400080011ff */
[----:B---3--:R-:W-:Y:S05]  /*94d0*/  @!P0 NANOSLEEP.SYNCS 0x989680 ;  /* 0x009896800000895d */ /* 0x008fea0003900000 */
[----:B------:R-:W3:Y:S02]  /*94e0*/  @!P0 SYNCS.PHASECHK.TRANS64 P0, [R0+URZ+0x40], R4 ;  /* 0x00004004000085a7 */ /* 0x000ee400080010ff */
[----:B---3--:R-:W-:Y:S05]  /*94f0*/  @!P0 BRA `(.L_x_175) ;  /* 0xfffffffc00f08947 */ /* 0x008fea000383ffff */
[----:B------:R-:W-:Y:S05]  /*9500*/  BRA `(.L_x_176) ;  /* 0xffffffb800047947 */ /* 0x000fea000383ffff */
.L_x_91:
[----:B------:R-:W-:Y:S07]  /*9510*/  MOV R0, UR21 ;  /* 0x0000001500007c02 */ /* 0x000fee0008000f00 */
.L_x_177:
[----:B--2---:R2:W3:Y:S02]  /*9520*/  SYNCS.PHASECHK.TRANS64.TRYWAIT P0, [R0+URZ+0x48], R4 ;  /* 0x00004804000075a7 */ /* 0x0044e400080011ff */
[----:B---3--:R-:W-:Y:S05]  /*9530*/  @!P0 NANOSLEEP.SYNCS 0x989680 ;  /* 0x009896800000895d */ /* 0x008fea0003900000 */
[----:B------:R-:W3:Y:S02]  /*9540*/  @!P0 SYNCS.PHASECHK.TRANS64 P0, [R0+URZ+0x48], R4 ;  /* 0x00004804000085a7 */ /* 0x000ee400080010ff */
[----:B---3--:R-:W-:Y:S05]  /*9550*/  @!P0 BRA `(.L_x_177) ;  /* 0xfffffffc00f08947 */ /* 0x008fea000383ffff */
[----:B------:R-:W-:Y:S05]  /*9560*/  BRA `(.L_x_178) ;  /* 0xffffffb800607947 */ /* 0x000fea000383ffff */
.L_x_92:
[----:B------:R-:W-:Y:S07]  /*9570*/  MOV R0, UR21 ;  /* 0x0000001500007c02 */ /* 0x000fee0008000f00 */
.L_x_179:
[----:B--2---:R2:W3:Y:S02]  /*9580*/  SYNCS.PHASECHK.TRANS64.TRYWAIT P0, [R0+URZ+0x50], R4 ;  /* 0x00005004000075a7 */ /* 0x0044e400080011ff */
[----:B---3--:R-:W-:Y:S05]  /*9590*/  @!P0 NANOSLEEP.SYNCS 0x989680 ;  /* 0x009896800000895d */ /* 0x008fea0003900000 */
[----:B------:R-:W3:Y:S02]  /*95a0*/  @!P0 SYNCS.PHASECHK.TRANS64 P0, [R0+URZ+0x50], R4 ;  /* 0x00005004000085a7 */ /* 0x000ee400080010ff */
[----:B---3--:R-:W-:Y:S05]  /*95b0*/  @!P0 BRA `(.L_x_179) ;  /* 0xfffffffc00f08947 */ /* 0x008fea000383ffff */
[----:B------:R-:W-:Y:S05]  /*95c0*/  BRA `(.L_x_180) ;  /* 0xffffffb800c07947 */ /* 0x000fea000383ffff */
.L_x_93:
[----:B------:R-:W-:Y:S07]  /*95d0*/  MOV R0, UR21 ;  /* 0x0000001500007c02 */ /* 0x000fee0008000f00 */
.L_x_181:
[----:B--2---:R2:W3:Y:S02]  /*95e0*/  SYNCS.PHASECHK.TRANS64.TRYWAIT P0, [R0+URZ+0x58], R4 ;  /* 0x00005804000075a7 */ /* 0x0044e400080011ff */
[----:B---3--:R-:W-:Y:S05]  /*95f0*/  @!P0 NANOSLEEP.SYNCS 0x989680 ;  /* 0x009896800000895d */ /* 0x008fea0003900000 */
[----:B------:R-:W3:Y:S02]  /*9600*/  @!P0 SYNCS.PHASECHK.TRANS64 P0, [R0+URZ+0x58], R4 ;  /* 0x00005804000085a7 */ /* 0x000ee400080010ff */
[----:B---3--:R-:W-:Y:S05]  /*9610*/  @!P0 BRA `(.L_x_181) ;  /* 0xfffffffc00f08947 */ /* 0x008fea000383ffff */
[----:B------:R-:W-:Y:S05]  /*9620*/  BRA `(.L_x_182) ;  /* 0xffffffbc00287947 */ /* 0x000fea000383ffff */
.L_x_95:
[----:B------:R-:W-:-:S07]  /*9630*/  MOV R0, UR21 ;  /* 0x0000001500007c02 */ /* 0x000fce0008000f00 */
.L_x_183:
[----:B---3--:R3:W4:Y:S02]  /*9640*/  SYNCS.PHASECHK.TRANS64.TRYWAIT P0, [R0+URZ+0x40], R2 ;  /* 0x00004002000075a7 */ /* 0x00872400080011ff */
[----:B----4-:R-:W-:Y:S05]  /*9650*/  @!P0 NANOSLEEP.SYNCS 0x989680 ;  /* 0x009896800000895d */ /* 0x010fea0003900000 */
[----:B------:R-:W4:Y:S02]  /*9660*/  @!P0 SYNCS.PHASECHK.TRANS64 P0, [R0+URZ+0x40], R2 ;  /* 0x00004002000085a7 */ /* 0x000f2400080010ff */
[----:B----4-:R-:W-:Y:S05]  /*9670*/  @!P0 BRA `(.L_x_183) ;  /* 0xfffffffc00f08947 */ /* 0x010fea000383ffff */
[----:B------:R-:W-:Y:S05]  /*9680*/  BRA `(.L_x_184) ;  /* 0xffffffbc00b47947 */ /* 0x000fea000383ffff */
.L_x_96:
[----:B---3--:R-:W-:-:S07]  /*9690*/  MOV R0, UR21 ;  /* 0x0000001500007c02 */ /* 0x008fce0008000f00 */
.L_x_185:
[----:B---3--:R3:W4:Y:S02]  /*96a0*/  SYNCS.PHASECHK.TRANS64.TRYWAIT P0, [R0+URZ+0x48], R2 ;  /* 0x00004802000075a7 */ /* 0x00872400080011ff */
[----:B----4-:R-:W-:Y:S05]  /*96b0*/  @!P0 NANOSLEEP.SYNCS 0x989680 ;  /* 0x009896800000895d */ /* 0x010fea0003900000 */
[----:B------:R-:W4:Y:S02]  /*96c0*/  @!P0 SYNCS.PHASECHK.TRANS64 P0, [R0+URZ+0x48], R2 ;  /* 0x00004802000085a7 */ /* 0x000f2400080010ff */
[----:B----4-:R-:W-:Y:S05]  /*96d0*/  @!P0 BRA `(.L_x_185) ;  /* 0xfffffffc00f08947 */ /* 0x010fea000383ffff */
[----:B------:R-:W-:Y:S05]  /*96e0*/  BRA `(.L_x_186) ;  /* 0xffffffbc00a47947 */ /* 0x000fea000383ffff */
.L_x_97:
[----:B---3--:R-:W-:-:S07]  /*96f0*/  MOV R0, UR21 ;  /* 0x0000001500007c02 */ /* 0x008fce0008000f00 */
.L_x_187:
[----:B---3--:R3:W4:Y:S02]  /*9700*/  SYNCS.PHASECHK.TRANS64.TRYWAIT P0, [R0+URZ+0x50], R2 ;  /* 0x00005002000075a7 */ /* 0x00872400080011ff */
[----:B----4-:R-:W-:Y:S05]  /*9710*/  @!P0 NANOSLEEP.SYNCS 0x989680 ;  /* 0x009896800000895d */ /* 0x010fea0003900000 */
[----:B------:R-:W4:Y:S02]  /*9720*/  @!P0 SYNCS.PHASECHK.TRANS64 P0, [R0+URZ+0x50], R2 ;  /* 0x00005002000085a7 */ /* 0x000f2400080010ff */
[----:B----4-:R-:W-:Y:S05]  /*9730*/  @!P0 BRA `(.L_x_187) ;  /* 0xfffffffc00f08947 */ /* 0x010fea000383ffff */
[----:B------:R-:W-:Y:S05]  /*9740*/  BRA `(.L_x_188) ;  /* 0xffffffbc00947947 */ /* 0x000fea000383ffff */
.L_x_99:
[----:B-1----:R1:W2:Y:S02]  /*9750*/  SYNCS.PHASECHK.TRANS64.TRYWAIT P0, [R3+URZ+0x70], R0 ;  /* 0x00007000030075a7 */ /* 0x0022a400080011ff */
[----:B--2---:R-:W-:Y:S05]  /*9760*/  @!P0 NANOSLEEP.SYNCS 0x989680 ;  /* 0x009896800000895d */ /* 0x004fea0003900000 */
[----:B------:R-:W2:Y:S02]  /*9770*/  @!P0 SYNCS.PHASECHK.TRANS64 P0, [R3+URZ+0x70], R0 ;  /* 0x00007000030085a7 */ /* 0x000ea400080010ff */
[----:B--2---:R-:W-:Y:S05]  /*9780*/  @!P0 BRA `(.L_x_99) ;  /* 0xfffffffc00f08947 */ /* 0x004fea000383ffff */
[----:B------:R-:W-:Y:S05]  /*9790*/  BRA `(.L_x_189) ;  /* 0xffffffc000607947 */ /* 0x000fea000383ffff */
.L_x_110:
[----:B-1----:R-:W-:Y:S04]  /*97a0*/  MOV R2, UR43 ;  /* 0x0000002b00027c02 */ /* 0x002fe80008000f00 */
[----:B------:R1:W2:Y:S03]  /*97b0*/  SYNCS.PHASECHK.TRANS64.TRYWAIT P1, [R2+URZ+0x20], R3 ;  /* 0x00002003020075a7 */ /* 0x0002a600080211ff */
[----:B--2---:R-:W-:Y:S05]  /*97c0*/  @!P1 NANOSLEEP.SYNCS 0x989680 ;  /* 0x009896800000995d */ /* 0x004fea0003900000 */
[----:B------:R-:W2:Y:S02]  /*97d0*/  @!P1 SYNCS.PHASECHK.TRANS64 P1, [R2+URZ+0x20], R3 ;  /* 0x00002003020095a7 */ /* 0x000ea400080210ff */
[----:B--2---:R-:W-:Y:S05]  /*97e0*/  @!P1 BRA `(.L_x_110) ;  /* 0xfffffffc00ec9947 */ /* 0x004fea000383ffff */
[----:B------:R-:W-:Y:S05]  /*97f0*/  BRA `(.L_x_109) ;  /* 0xffffffcc00cc7947 */ /* 0x000fea000383ffff */
.L_x_112:
[----:B-1----:R1:W4:Y:S02]  /*9800*/  SYNCS.PHASECHK.TRANS64.TRYWAIT P0, [R53+URZ+0x90], R0 ;  /* 0x00009000350075a7 */ /* 0x00232400080011ff */
[----:B----4-:R-:W-:Y:S05]  /*9810*/  @!P0 NANOSLEEP.SYNCS 0x989680 ;  /* 0x009896800000895d */ /* 0x010fea0003900000 */
[----:B------:R-:W4:Y:S02]  /*9820*/  @!P0 SYNCS.PHASECHK.TRANS64 P0, [R53+URZ+0x90], R0 ;  /* 0x00009000350085a7 */ /* 0x000f2400080010ff */
[----:B----4-:R-:W-:Y:S05]  /*9830*/  @!P0 BRA `(.L_x_112) ;  /* 0xfffffffc00f08947 */ /* 0x010fea000383ffff */
[----:B------:R-:W-:Y:S05]  /*9840*/  BRA `(.L_x_111) ;  /* 0xffffffcc00ec7947 */ /* 0x000fea000383ffff */
.L_x_121:
[----:B--2---:R2:W3:Y:S02]  /*9850*/  SYNCS.PHASECHK.TRANS64.TRYWAIT P0, [R2+URZ+0x20], R0 ;  /* 0x00002000020075a7 */ /* 0x0044e400080011ff */
[----:B---3--:R-:W-:Y:S05]  /*9860*/  @!P0 NANOSLEEP.SYNCS 0x989680 ;  /* 0x009896800000895d */ /* 0x008fea0003900000 */
[----:B------:R-:W3:Y:S02]  /*9870*/  @!P0 SYNCS.PHASECHK.TRANS64 P0, [R2+URZ+0x20], R0 ;  /* 0x00002000020085a7 */ /* 0x000ee400080010ff */
[----:B---3--:R-:W-:Y:S05]  /*9880*/  @!P0 BRA `(.L_x_121) ;  /* 0xfffffffc00f08947 */ /* 0x008fea000383ffff */
[----:B------:R-:W-:Y:S05]  /*9890*/  BRA `(.L_x_120) ;  /* 0xffffffd400fc7947 */ /* 0x000fea000383ffff */
.L_x_129:
[----:B--2---:R2:W3:Y:S02]  /*98a0*/  SYNCS.PHASECHK.TRANS64.TRYWAIT P0, [R2+URZ+0x20], R4 ;  /* 0x00002004020075a7 */ /* 0x0044e400080011ff */
[----:B---3--:R-:W-:Y:S05]  /*98b0*/  @!P0 NANOSLEEP.SYNCS 0x989680 ;  /* 0x009896800000895d */ /* 0x008fea0003900000 */
[----:B------:R-:W3:Y:S02]  /*98c0*/  @!P0 SYNCS.PHASECHK.TRANS64 P0, [R2+URZ+0x20], R4 ;  /* 0x00002004020085a7 */ /* 0x000ee400080010ff */
[----:B---3--:R-:W-:Y:S05]  /*98d0*/  @!P0 BRA `(.L_x_129) ;  /* 0xfffffffc00f08947 */ /* 0x008fea000383ffff */
[----:B------:R-:W-:Y:S05]  /*98e0*/  BRA `(.L_x_128) ;  /* 0xffffffe0001c7947 */ /* 0x000fea000383ffff */
.L_x_137:
[----:B--2---:R2:W3:Y:S02]  /*98f0*/  SYNCS.PHASECHK.TRANS64.TRYWAIT P0, [R3+URZ+0x20], R0 ;  /* 0x00002000030075a7 */ /* 0x0044e400080011ff */
[----:B---3--:R-:W-:Y:S05]  /*9900*/  @!P0 NANOSLEEP.SYNCS 0x989680 ;  /* 0x009896800000895d */ /* 0x008fea0003900000 */
[----:B------:R-:W3:Y:S02]  /*9910*/  @!P0 SYNCS.PHASECHK.TRANS64 P0, [R3+URZ+0x20], R0 ;  /* 0x00002000030085a7 */ /* 0x000ee400080010ff */
[----:B---3--:R-:W-:Y:S05]  /*9920*/  @!P0 BRA `(.L_x_137) ;  /* 0xfffffffc00f08947 */ /* 0x008fea000383ffff */
[----:B------:R-:W-:Y:S05]  /*9930*/  BRA `(.L_x_136) ;  /* 0xffffffe8003c7947 */ /* 0x000fea000383ffff */
        .weak           $__internal_0_$__cuda_sm10x_tcgen05_guardrail_trap_col_being_dealloced_not_returned_by_alloc
        .type           $__internal_0_$__cuda_sm10x_tcgen05_guardrail_trap_col_being_dealloced_not_returned_by_alloc,@function
        .size           $__internal_0_$__cuda_sm10x_tcgen05_guardrail_trap_col_being_dealloced_not_returned_by_alloc,($__internal_1_$__cuda_sm10x_tcgen05_guardrail_trap_phase_invalid_during_alloc - $__internal_0_$__cuda_sm10x_tcgen05_guardrail_trap_col_being_dealloced_not_returned_by_alloc)
$__internal_0_$__cuda_sm10x_tcgen05_guardrail_trap_col_being_dealloced_not_returned_by_alloc:
[----:B------:R-:W-:Y:S05]  /*9940*/  BPT.TRAP 0x1 ;  /* 0x000000040000795c */ /* 0x000fea0000300000 */
[----:B------:R-:W-:-:S04]  /*9950*/  HFMA2 R3, -RZ, RZ, 0, 0 ;  /* 0x00000000ff037431 */ /* 0x000fc800000001ff */
[----:B------:R-:W-:Y:S05]  /*9960*/  RET.REL.NODEC R2 `(_ZN7cutlass13device_kernelINS_4gemm6kernel13GemmUniversalIN4cute5tupleIJiiiiEEENS1_10collective13CollectiveMmaINS1_35MainloopSm100TmaUmmaWarpSpecializedILi2ELi2ELi4ENS5_IJNS4_1CILi4EEENSA_ILi1EEESC_EEEEENS5_IJNSA_ILi128EEESF_NSA_ILi64EEEEEENS_6half_tENS5_IJSC_llEEESI_NS5_IJlSC_lEEENS4_8TiledMMAINS4_8MMA_AtomIJNS4_26SM100_MMA_F16BF16_2x1SM_SSISI_SI_fLi128ELi128ELNS4_4UMMA5MajorE1ELSP_0ELNSO_7ScaleInE0ELSQ_0EEEEEENS4_6LayoutINS5_IJSC_SC_SC_EEENS5_IJNSA_ILi0EEESV_SV_EEEEENS5_IJNS4_10UnderscoreESY_SY_EEEEENS4_18SM100_TMA_2SM_LOADENS4_14ComposedLayoutINS4_7SwizzleILi3ELi4ELi3EEENS4_18smem_ptr_flag_bitsILi16EEENST_INS5_IJSG_NSA_ILi8EEEEEENS5_IJSC_SG_EEEEEEEvNS4_8identityENS4_28SM100_TMA_2SM_LOAD_MULTICASTENS12_IS14_S16_NST_INS5_IJS17_SG_EEENS5_IJSG_SC_EEEEEEEvS1C_EENS_8epilogue10collective18CollectiveEpilogueINS1J_23Sm100TmaWarpSpecializedILi4ELi2ELi16ELb1ELb0EEEJNS5_IJSG_SF_SG_EEENS5_IJNST_ISG_SC_EENST_INS5_IJNSA_ILi16EEENSA_ILi2EEEEEES19_EEEEESI_SK_SI_SK_NS1J_6fusion15FusionCallbacksIS1N_NS1V_17LinearCombinationISI_fSI_fLNS_15FloatRoundStyleE2EEES1O_S1U_JEEENS4_5SM1004TMEM4LOAD26SM100_TMEM_LOAD_32dp32b16xENS4_13SM90_TMA_LOADENS12_INS13_ILi1ELi4ELi3EEES16_NST_INS5_IJS17_S1Q_EEENS5_IJS1Q_SC_EEEEEEENS4_39AutoVectorizingCopyWithAssumedAlignmentILi128EEENS4_14SM90_TMA_STOREES2A_S2C_S2C_EEEvvEEEEvNT_6ParamsE) ;  /* 0xffffff6402a47950 */ /* 0x000fea0003c3ffff */
        .weak           $__internal_1_$__cuda_sm10x_tcgen05_guardrail_trap_phase_invalid_during_alloc
        .type           $__internal_1_$__cuda_sm10x_tcgen05_guardrail_trap_phase_invalid_during_alloc,@function
        .size           $__internal_1_$__cuda_sm10x_tcgen05_guardrail_trap_phase_invalid_during_alloc,($__internal_2_$__cuda_sm10x_tcgen05_guardrail_trap_unallocated_columns_being_dealloced - $__internal_1_$__cuda_sm10x_tcgen05_guardrail_trap_phase_invalid_during_alloc)
$__internal_1_$__cuda_sm10x_tcgen05_guardrail_trap_phase_invalid_during_alloc:
[----:B------:R-:W-:Y:S05]  /*9970*/  BPT.TRAP 0x1 ;  /* 0x000000040000795c */ /* 0x000fea0000300000 */
[----:B------:R-:W-:-:S04]  /*9980*/  MOV R5, 0x0 ;  /* 0x0000000000057802 */ /* 0x000fc80000000f00 */
[----:B------:R-:W-:Y:S05]  /*9990*/  RET.REL.NODEC R4 `(_ZN7cutlass13device_kernelINS_4gemm6kernel13GemmUniversalIN4cute5tupleIJiiiiEEENS1_10collective13CollectiveMmaINS1_35MainloopSm100TmaUmmaWarpSpecializedILi2ELi2ELi4ENS5_IJNS4_1CILi4EEENSA_ILi1EEESC_EEEEENS5_IJNSA_ILi128EEESF_NSA_ILi64EEEEEENS_6half_tENS5_IJSC_llEEESI_NS5_IJlSC_lEEENS4_8TiledMMAINS4_8MMA_AtomIJNS4_26SM100_MMA_F16BF16_2x1SM_SSISI_SI_fLi128ELi128ELNS4_4UMMA5MajorE1ELSP_0ELNSO_7ScaleInE0ELSQ_0EEEEEENS4_6LayoutINS5_IJSC_SC_SC_EEENS5_IJNSA_ILi0EEESV_SV_EEEEENS5_IJNS4_10UnderscoreESY_SY_EEEEENS4_18SM100_TMA_2SM_LOADENS4_14ComposedLayoutINS4_7SwizzleILi3ELi4ELi3EEENS4_18smem_ptr_flag_bitsILi16EEENST_INS5_IJSG_NSA_ILi8EEEEEENS5_IJSC_SG_EEEEEEEvNS4_8identityENS4_28SM100_TMA_2SM_LOAD_MULTICASTENS12_IS14_S16_NST_INS5_IJS17_SG_EEENS5_IJSG_SC_EEEEEEEvS1C_EENS_8epilogue10collective18CollectiveEpilogueINS1J_23Sm100TmaWarpSpecializedILi4ELi2ELi16ELb1ELb0EEEJNS5_IJSG_SF_SG_EEENS5_IJNST_ISG_SC_EENST_INS5_IJNSA_ILi16EEENSA_ILi2EEEEEES19_EEEEESI_SK_SI_SK_NS1J_6fusion15FusionCallbacksIS1N_NS1V_17LinearCombinationISI_fSI_fLNS_15FloatRoundStyleE2EEES1O_S1U_JEEENS4_5SM1004TMEM4LOAD26SM100_TMEM_LOAD_32dp32b16xENS4_13SM90_TMA_LOADENS12_INS13_ILi1ELi4ELi3EEES16_NST_INS5_IJS17_S1Q_EEENS5_IJS1Q_SC_EEEEEEENS4_39AutoVectorizingCopyWithAssumedAlignmentILi128EEENS4_14SM90_TMA_STOREES2A_S2C_S2C_EEEvvEEEEvNT_6ParamsE) ;  /* 0xffffff6404987950 */ /* 0x000fea0003c3ffff */
        .weak           $__internal_2_$__cuda_sm10x_tcgen05_guardrail_trap_unallocated_columns_being_dealloced
        .type           $__internal_2_$__cuda_sm10x_tcgen05_guardrail_trap_unallocated_columns_being_dealloced,@function
        .size           $__internal_2_$__cuda_sm10x_tcgen05_guardrail_trap_unallocated_columns_being_dealloced,(.L_x_191 - $__internal_2_$__cuda_sm10x_tcgen05_guardrail_trap_unallocated_columns_being_dealloced)
$__internal_2_$__cuda_sm10x_tcgen05_guardrail_trap_unallocated_columns_being_dealloced:
[----:B------:R-:W-:Y:S05]  /*99a0*/  BPT.TRAP 0x1 ;  /* 0x000000040000795c */ /* 0x000fea0000300000 */
[----:B------:R-:W-:-:S04]  /*99b0*/  HFMA2 R3, -RZ, RZ, 0, 0 ;  /* 0x00000000ff037431 */ /* 0x000fc800000001ff */
[----:B------:R-:W-:Y:S05]  /*99c0*/  RET.REL.NODEC R2 `(_ZN7cutlass13device_kernelINS_4gemm6kernel13GemmUniversalIN4cute5tupleIJiiiiEEENS1_10collective13CollectiveMmaINS1_35MainloopSm100TmaUmmaWarpSpecializedILi2ELi2ELi4ENS5_IJNS4_1CILi4EEENSA_ILi1EEESC_EEEEENS5_IJNSA_ILi128EEESF_NSA_ILi64EEEEEENS_6half_tENS5_IJSC_llEEESI_NS5_IJlSC_lEEENS4_8TiledMMAINS4_8MMA_AtomIJNS4_26SM100_MMA_F16BF16_2x1SM_SSISI_SI_fLi128ELi128ELNS4_4UMMA5MajorE1ELSP_0ELNSO_7ScaleInE0ELSQ_0EEEEEENS4_6LayoutINS5_IJSC_SC_SC_EEENS5_IJNSA_ILi0EEESV_SV_EEEEENS5_IJNS4_10UnderscoreESY_SY_EEEEENS4_18SM100_TMA_2SM_LOADENS4_14ComposedLayoutINS4_7SwizzleILi3ELi4ELi3EEENS4_18smem_ptr_flag_bitsILi16EEENST_INS5_IJSG_NSA_ILi8EEEEEENS5_IJSC_SG_EEEEEEEvNS4_8identityENS4_28SM100_TMA_2SM_LOAD_MULTICASTENS12_IS14_S16_NST_INS5_IJS17_SG_EEENS5_IJSG_SC_EEEEEEEvS1C_EENS_8epilogue10collective18CollectiveEpilogueINS1J_23Sm100TmaWarpSpecializedILi4ELi2ELi16ELb1ELb0EEEJNS5_IJSG_SF_SG_EEENS5_IJNST_ISG_SC_EENST_INS5_IJNSA_ILi16EEENSA_ILi2EEEEEES19_EEEEESI_SK_SI_SK_NS1J_6fusion15FusionCallbacksIS1N_NS1V_17LinearCombinationISI_fSI_fLNS_15FloatRoundStyleE2EEES1O_S1U_JEEENS4_5SM1004TMEM4LOAD26SM100_TMEM_LOAD_32dp32b16xENS4_13SM90_TMA_LOADENS12_INS13_ILi1ELi4ELi3EEES16_NST_INS5_IJS17_S1Q_EEENS5_IJS1Q_SC_EEEEEEENS4_39AutoVectorizingCopyWithAssumedAlignmentILi128EEENS4_14SM90_TMA_STOREES2A_S2C_S2C_EEEvvEEEEvNT_6ParamsE) ;  /* 0xffffff64028c7950 */ /* 0x000fea0003c3ffff */
.L_x_190:
[----:B------:R-:W-:-:S00]  /*99d0*/  BRA `(.L_x_190) ;  /* 0xfffffffc00fc7947 */ /* 0x000fc0000383ffff */
[----:B------:R-:W-:-:S00]  /*99e0*/  NOP ;  /* 0x0000000000007918 */ /* 0x000fc00000000000 */
        /* <DEDUP_REMOVED lines=9> */
.L_x_191:


//--------------------- .nv.global.init           --------------------------
	.section	.nv.global.init,"aw",@progbits
.nv.global.init:
	.type		$str$27,@object
	.size		$str$27,($str$28 - $str$27)
$str$27:
        /*0000*/ 	.byte	0x28, 0x61, 0x64, 0x64, 0x72, 0x65, 0x73, 0x73, 0x20, 0x26, 0x20, 0x6d, 0x61, 0x73, 0x6b, 0x29
        /*0010*/ 	.byte	0x20, 0x3d, 0x3d, 0x20, 0x30, 0x00
	.type		$str$28,@object
	.size		$str$28,($str$26 - $str$28)
$str$28:
        /*0016*/ 	.byte	0x2f, 0x74, 0x6d, 0x70, 0x2f, 0x63, 0x75, 0x74, 0x6c, 0x61, 0x73, 0x73, 0x5f, 0x73, 0x77, 0x65
        /*0026*/ 	.byte	0x65, 0x70, 0x5f, 0x73, 0x72, 0x63, 0x2f, 0x69, 0x6e, 0x63, 0x6c, 0x75, 0x64, 0x65, 0x2f, 0x63
        /*0036*/ 	.byte	0x75, 0x74, 0x65, 0x2f, 0x70, 0x6f, 0x69, 0x6e, 0x74, 0x65, 0x72, 0x5f, 0x66, 0x6c, 0x61, 0x67
        /*0046*/ 	.byte	0x67, 0x65, 0x64, 0x2e, 0x68, 0x70, 0x70, 0x00
	.type		$str$26,@object
	.size		$str$26,($str$25 - $str$26)
$str$26:
        /*004e*/ 	.byte	0x2f, 0x74, 0x6d, 0x70, 0x2f, 0x63, 0x75, 0x74, 0x6c, 0x61, 0x73, 0x73, 0x5f, 0x73, 0x77, 0x65
        /*005e*/ 	.byte	0x65, 0x70, 0x5f, 0x73, 0x72, 0x63, 0x2f, 0x69, 0x6e, 0x63, 0x6c, 0x75, 0x64, 0x65, 0x2f, 0x63
        /*006e*/ 	.byte	0x75, 0x74, 0x65, 0x2f, 0x61, 0x74, 0x6f, 0x6d, 0x2f, 0x63, 0x6f, 0x70, 0x79, 0x5f, 0x74, 0x72
        /*007e*/ 	.byte	0x61, 0x69, 0x74, 0x73, 0x5f, 0x73, 0x6d, 0x31, 0x30, 0x30, 0x2e, 0x68, 0x70, 0x70, 0x00
	.type		$str$25,@object
	.size		$str$25,(__unnamed_1 - $str$25)
$str$25:
        /*008d*/ 	.byte	0x28, 0x28, 0x75, 0x69, 0x6e, 0x74, 0x33, 0x32, 0x5f, 0x74, 0x28, 0x74, 0x68, 0x72, 0x65, 0x61
        /*009d*/ 	.byte	0x64, 0x49, 0x64, 0x78, 0x2e, 0x78, 0x29, 0x20, 0x2f, 0x20, 0x33, 0x32, 0x29, 0x20, 0x25, 0x20
        /*00ad*/ 	.byte	0x34, 0x29, 0x20, 0x3d, 0x3d, 0x20, 0x28, 0x28, 0x28, 0x74, 0x6d, 0x65, 0x6d, 0x5f, 0x61, 0x64
        /*00bd*/ 	.byte	0x64, 0x72, 0x20, 0x3e, 0x3e, 0x20, 0x31, 0x36, 0x29, 0x20, 0x2f, 0x20, 0x33, 0x32, 0x29, 0x20
        /*00cd*/ 	.byte	0x25, 0x20, 0x34, 0x29, 0x00
	.type		__unnamed_1,@object
	.size		__unnamed_1,(__unnamed_2 - __unnamed_1)
__unnamed_1:
        /*00d2*/ 	.byte	0x61, 0x75, 0x74, 0x6f, 0x20, 0x63, 0x75, 0x74, 0x65, 0x3a, 0x3a, 0x61, 0x73, 0x5f, 0x70, 0x6f
        /* <DEDUP_REMOVED lines=24> */
        /*0262*/ 	.byte	0x34, 0x38, 0x3e, 0x3e, 0x3e, 0x3e, 0x5d, 0x00
	.type		__unnamed_2,@object
	.size		__unnamed_2,(.L_2 - __unnamed_2)
__unnamed_2:
        /* <DEDUP_REMOVED lines=40> */
        /*04ea*/ 	.byte	0x3a, 0x3a, 0x43, 0x3c, 0x30, 0x3e, 0x3e, 0x3e, 0x3e, 0x5d, 0x00
.L_2:


//--------------------- .nv.shared._ZN7cutlass13device_kernelINS_4gemm6kernel13GemmUniversalIN4cute5tupleIJiiiiEEENS1_10collective13CollectiveMmaINS1_35MainloopSm100TmaUmmaWarpSpecializedILi2ELi2ELi4ENS5_IJNS4_1CILi4EEENSA_ILi1EEESC_EEEEENS5_IJNSA_ILi128EEESF_NSA_ILi64EEEEEENS_6half_tENS5_IJSC_llEEESI_NS5_IJlSC_lEEENS4_8TiledMMAINS4_8MMA_AtomIJNS4_26SM100_MMA_F16BF16_2x1SM_SSISI_SI_fLi128ELi128ELNS4_4UMMA5MajorE1ELSP_0ELNSO_7ScaleInE0ELSQ_0EEEEEENS4_6LayoutINS5_IJSC_SC_SC_EEENS5_IJNSA_ILi0EEESV_SV_EEEEENS5_IJNS4_10UnderscoreESY_SY_EEEEENS4_18SM100_TMA_2SM_LOADENS4_14ComposedLayoutINS4_7SwizzleILi3ELi4ELi3EEENS4_18smem_ptr_flag_bitsILi16EEENST_INS5_IJSG_NSA_ILi8EEEEEENS5_IJSC_SG_EEEEEEEvNS4_8identityENS4_28SM100_TMA_2SM_LOAD_MULTICASTENS12_IS14_S16_NST_INS5_IJS17_SG_EEENS5_IJSG_SC_EEEEEEEvS1C_EENS_8epilogue10collective18CollectiveEpilogueINS1J_23Sm100TmaWarpSpecializedILi4ELi2ELi16ELb1ELb0EEEJNS5_IJSG_SF_SG_EEENS5_IJNST_ISG_SC_EENST_INS5_IJNSA_ILi16EEENSA_ILi2EEEEEES19_EEEEESI_SK_SI_SK_NS1J_6fusion15FusionCallbacksIS1N_NS1V_17LinearCombinationISI_fSI_fLNS_15FloatRoundStyleE2EEES1O_S1U_JEEENS4_5SM1004TMEM4LOAD26SM100_TMEM_LOAD_32dp32b16xENS4_13SM90_TMA_LOADENS12_INS13_ILi1ELi4ELi3EEES16_NST_INS5_IJS17_S1Q_EEENS5_IJS1Q_SC_EEEEEEENS4_39AutoVectorizingCopyWithAssumedAlignmentILi128EEENS4_14SM90_TMA_STOREES2A_S2C_S2C_EEEvvEEEEvNT_6ParamsE --------------------------
	.section	.nv.shared._ZN7cutlass13device_kernelINS_4gemm6kernel13GemmUniversalIN4cute5tupleIJiiiiEEENS1_10collective13CollectiveMmaINS1_35MainloopSm100TmaUmmaWarpSpecializedILi2ELi2ELi4ENS5_IJNS4_1CILi4EEENSA_ILi1EEESC_EEEEENS5_IJNSA_ILi128EEESF_NSA_ILi64EEEEEENS_6half_tENS5_IJSC_llEEESI_NS5_IJlSC_lEEENS4_8TiledMMAINS4_8MMA_AtomIJNS4_26SM100_MMA_F16BF16_2x1SM_SSISI_SI_fLi128ELi128ELNS4_4UMMA5MajorE1ELSP_0ELNSO_7ScaleInE0ELSQ_0EEEEEENS4_6LayoutINS5_IJSC_SC_SC_EEENS5_IJNSA_ILi0EEESV_SV_EEEEENS5_IJNS4_10UnderscoreESY_SY_EEEEENS4_18SM100_TMA_2SM_LOADENS4_14ComposedLayoutINS4_7SwizzleILi3ELi4ELi3EEENS4_18smem_ptr_flag_bitsILi16EEENST_INS5_IJSG_NSA_ILi8EEEEEENS5_IJSC_SG_EEEEEEEvNS4_8identityENS4_28SM100_TMA_2SM_LOAD_MULTICASTENS12_IS14_S16_NST_INS5_IJS17_SG_EEENS5_IJSG_SC_EEEEEEEvS1C_EENS_8epilogue10collective18CollectiveEpilogueINS1J_23Sm100TmaWarpSpecializedILi4ELi2ELi16ELb1ELb0EEEJNS5_IJSG_SF_SG_EEENS5_IJNST_ISG_SC_EENST_INS5_IJNSA_ILi16EEENSA_ILi2EEEEEES19_EEEEESI_SK_SI_SK_NS1J_6fusion15FusionCallbacksIS1N_NS1V_17LinearCombinationISI_fSI_fLNS_15FloatRoundStyleE2EEES1O_S1U_JEEENS4_5SM1004TMEM4LOAD26SM100_TMEM_LOAD_32dp32b16xENS4_13SM90_TMA_LOADENS12_INS13_ILi1ELi4ELi3EEES16_NST_INS5_IJS17_S1Q_EEENS5_IJS1Q_SC_EEEEEEENS4_39AutoVectorizingCopyWithAssumedAlignmentILi128EEENS4_14SM90_TMA_STOREES2A_S2C_S2C_EEEvvEEEEvNT_6ParamsE,"aw",@nobits
	.sectionflags	@""
	.align	16
	.zero		1024


//--------------------- .nv.shared.reserved.0     --------------------------
	.section	.nv.shared.reserved.0,"aw",@nobits
	.weak		__nv_reservedSMEM_offset_0_alias
	.size		__nv_reservedSMEM_offset_0_alias, 0, 64
	.other		__nv_reservedSMEM_offset_0_alias,@"STO_CUDA_RESERVED_SHARED STV_DEFAULT"
__nv_reservedSMEM_offset_0_alias:
	.zero		0
.nv.shared.reserved.0:
	.zero		64
	.weak		__nv_reservedSMEM_tcgen05_partition
	.type		__nv_reservedSMEM_tcgen05_partition,@object
	.size		__nv_reservedSMEM_tcgen05_partition,(.L_0 - __nv_reservedSMEM_tcgen05_partition)
__nv_reservedSMEM_tcgen05_partition:
	.zero		32
.L_0:


//--------------------- .nv.global                --------------------------
	.section	.nv.global,"aw",@nobits
.nv.global:
	.type		_ZN40_INTERNAL_2f3b43f0_4_k_cu_d238cc30_373764cute1_E,@object
	.size		_ZN40_INTERNAL_2f3b43f0_4_k_cu_d238cc30_373764cute1_E,(_ZN40_INTERNAL_2f3b43f0_4_k_cu_d238cc30_373764cuda3std3__45__cpo6cbeginE - _ZN40_INTERNAL_2f3b43f0_4_k_cu_d238cc30_373764cute1_E)
_ZN40_INTERNAL_2f3b43f0_4_k_cu_d238cc30_373764cute1_E:
	.zero		1
	.type		_ZN40_INTERNAL_2f3b43f0_4_k_cu_d238cc30_373764cuda3std3__45__cpo6cbeginE,@object
	.size		_ZN40_INTERNAL_2f3b43f0_4_k_cu_d238cc30_373764cuda3std3__45__cpo6cbeginE,(_ZN40_INTERNAL_2f3b43f0_4_k_cu_d238cc30_373764cuda3std3__48in_placeE - _ZN40_INTERNAL_2f3b43f0_4_k_cu_d238cc30_373764cuda3std3__45__cpo6cbeginE)
_ZN40_INTERNAL_2f3b43f0_4_k_cu_d238cc30_373764cuda3std3__45__cpo6cbeginE:
	.zero		1
	.type		_ZN40_INTERNAL_2f3b43f0_4_k_cu_d238cc30_373764cuda3std3__48in_placeE,@object
	.size		_ZN40_INTERNAL_2f3b43f0_4_k_cu_d238cc30_373764cuda3std3__48in_placeE,(_ZN40_INTERNAL_2f3b43f0_4_k_cu_d238cc30_373764cuda3std6ranges3__45__cpo9iter_moveE - _ZN40_INTERNAL_2f3b43f0_4_k_cu_d238cc30_373764cuda3std3__48in_placeE)
_ZN40_INTERNAL_2f3b43f0_4_k_cu_d238cc30_373764cuda3std3__48in_placeE:
	.zero		1
	.type		_ZN40_INTERNAL_2f3b43f0_4_k_cu_d238cc30_373764cuda3std6ranges3__45__cpo9iter_moveE,@object
	.size		_ZN40_INTERNAL_2f3b43f0_4_k_cu_d238cc30_373764cuda3std6ranges3__45__cpo9iter_moveE,(_ZN40_INTERNAL_2f3b43f0_4_k_cu_d238cc30_373764cuda3std3__45__cpo5beginE - _ZN40_INTERNAL_2f3b43f0_4_k_cu_d238cc30_373764cuda3std6ranges3__45__cpo9iter_moveE)
_ZN40_INTERNAL_2f3b43f0_4_k_cu_d238cc30_373764cuda3std6ranges3__45__cpo9iter_moveE:
	.zero		1
	.type		_ZN40_INTERNAL_2f3b43f0_4_k_cu_d238cc30_373764cuda3std3__45__cpo5beginE,@object
	.size		_ZN40_INTERNAL_2f3b43f0_4_k_cu_d238cc30_373764cuda3std3__45__cpo5beginE,(_ZN40_INTERNAL_2f3b43f0_4_k_cu_d238cc30_373764cuda3std3__442_GLOBAL__N__2f3b43f0_4_k_cu_d238cc30_373766ignoreE - _ZN40_INTERNAL_2f3b43f0_4_k_cu_d238cc30_373764cuda3std3__45__cpo5beginE)
_ZN40_INTERNAL_2f3b43f0_4_k_cu_d238cc30_373764cuda3std3__45__cpo5beginE:
	.zero		1
	.type		_ZN40_INTERNAL_2f3b43f0_4_k_cu_d238cc30_373764cuda3std3__442_GLOBAL__N__2f3b43f0_4_k_cu_d238cc30_373766ignoreE,@object
	.size		_ZN40_INTERNAL_2f3b43f0_4_k_cu_d238cc30_373764cuda3std3__442_GLOBAL__N__2f3b43f0_4_k_cu_d238cc30_373766ignoreE,(_ZN40_INTERNAL_2f3b43f0_4_k_cu_d238cc30_373764cute7productE - _ZN40_INTERNAL_2f3b43f0_4_k_cu_d238cc30_373764cuda3std3__442_GLOBAL__N__2f3b43f0_4_k_cu_d238cc30_373766ignoreE)
_ZN40_INTERNAL_2f3b43f0_4_k_cu_d238cc30_373764cuda3std3__442_GLOBAL__N__2f3b43f0_4_k_cu_d238cc30_373766ignoreE:
	.zero		1
	.type		_ZN40_INTERNAL_2f3b43f0_4_k_cu_d238cc30_373764cute7productE,@object
	.size		_ZN40_INTERNAL_2f3b43f0_4_k_cu_d238cc30_373764cute7productE,(_ZN40_INTERNAL_2f3b43f0_4_k_cu_d238cc30_373764cuda3std3__45__cpo3endE - _ZN40_INTERNAL_2f3b43f0_4_k_cu_d238cc30_373764cute7productE)
_ZN40_INTERNAL_2f3b43f0_4_k_cu_d238cc30_373764cute7productE:
	.zero		1
	.type		_ZN40_INTERNAL_2f3b43f0_4_k_cu_d238cc30_373764cuda3std3__45__cpo3endE,@object
	.size		_ZN40_INTERNAL_2f3b43f0_4_k_cu_d238cc30_373764cuda3std3__45__cpo3endE,(_ZN40_INTERNAL_2f3b43f0_4_k_cu_d238cc30_373764cuda3std3__419piecewise_constructE - _ZN40_INTERNAL_2f3b43f0_4_k_cu_d238cc30_373764cuda3std3__45__cpo3endE)
_ZN40_INTERNAL_2f3b43f0_4_k_cu_d238cc30_373764cuda3std3__45__cpo3endE:
	.zero		1
	.type		_ZN40_INTERNAL_2f3b43f0_4_k_cu_d238cc30_373764cuda3std3__419piecewise_constructE,@object
	.size		_ZN40_INTERNAL_2f3b43f0_4_k_cu_d238cc30_373764cuda3std3__419piecewise_constructE,(_ZN40_INTERNAL_2f3b43f0_4_k_cu_d238cc30_373764cuda3std3__45__cpo4cendE - _ZN40_INTERNAL_2f3b43f0_4_k_cu_d238cc30_373764cuda3std3__419piecewise_constructE)
_ZN40_INTERNAL_2f3b43f0_4_k_cu_d238cc30_373764cuda3std3__419piecewise_constructE:
	.zero		1
	.type		_ZN40_INTERNAL_2f3b43f0_4_k_cu_d238cc30_373764cuda3std3__45__cpo4cendE,@object
	.size		_ZN40_INTERNAL_2f3b43f0_4_k_cu_d238cc30_373764cuda3std3__45__cpo4cendE,(_ZN40_INTERNAL_2f3b43f0_4_k_cu_d238cc30_373764cuda3std6ranges3__45__cpo4swapE - _ZN40_INTERNAL_2f3b43f0_4_k_cu_d238cc30_373764cuda3std3__45__cpo4cendE)
_ZN40_INTERNAL_2f3b43f0_4_k_cu_d238cc30_373764cuda3std3__45__cpo4cendE:
	.zero		1
	.type		_ZN40_INTERNAL_2f3b43f0_4_k_cu_d238cc30_373764cuda3std6ranges3__45__cpo4swapE,@object
	.size		_ZN40_INTERNAL_2f3b43f0_4_k_cu_d238cc30_373764cuda3std6ranges3__45__cpo4swapE,(.L_10 - _ZN40_INTERNAL_2f3b43f0_4_k_cu_d238cc30_373764cuda3std6ranges3__45__cpo4swapE)
_ZN40_INTERNAL_2f3b43f0_4_k_cu_d238cc30_373764cuda3std6ranges3__45__cpo4swapE:
	.zero		1
.L_10:


//--------------------- .nv.constant0._ZN7cutlass13device_kernelINS_4gemm6kernel13GemmUniversalIN4cute5tupleIJiiiiEEENS1_10collective13CollectiveMmaINS1_35MainloopSm100TmaUmmaWarpSpecializedILi2ELi2ELi4ENS5_IJNS4_1CILi4EEENSA_ILi1EEESC_EEEEENS5_IJNSA_ILi128EEESF_NSA_ILi64EEEEEENS_6half_tENS5_IJSC_llEEESI_NS5_IJlSC_lEEENS4_8TiledMMAINS4_8MMA_AtomIJNS4_26SM100_MMA_F16BF16_2x1SM_SSISI_SI_fLi128ELi128ELNS4_4UMMA5MajorE1ELSP_0ELNSO_7ScaleInE0ELSQ_0EEEEEENS4_6LayoutINS5_IJSC_SC_SC_EEENS5_IJNSA_ILi0EEESV_SV_EEEEENS5_IJNS4_10UnderscoreESY_SY_EEEEENS4_18SM100_TMA_2SM_LOADENS4_14ComposedLayoutINS4_7SwizzleILi3ELi4ELi3EEENS4_18smem_ptr_flag_bitsILi16EEENST_INS5_IJSG_NSA_ILi8EEEEEENS5_IJSC_SG_EEEEEEEvNS4_8identityENS4_28SM100_TMA_2SM_LOAD_MULTICASTENS12_IS14_S16_NST_INS5_IJS17_SG_EEENS5_IJSG_SC_EEEEEEEvS1C_EENS_8epilogue10collective18CollectiveEpilogueINS1J_23Sm100TmaWarpSpecializedILi4ELi2ELi16ELb1ELb0EEEJNS5_IJSG_SF_SG_EEENS5_IJNST_ISG_SC_EENST_INS5_IJNSA_ILi16EEENSA_ILi2EEEEEES19_EEEEESI_SK_SI_SK_NS1J_6fusion15FusionCallbacksIS1N_NS1V_17LinearCombinationISI_fSI_fLNS_15FloatRoundStyleE2EEES1O_S1U_JEEENS4_5SM1004TMEM4LOAD26SM100_TMEM_LOAD_32dp32b16xENS4_13SM90_TMA_LOADENS12_INS13_ILi1ELi4ELi3EEES16_NST_INS5_IJS17_S1Q_EEENS5_IJS1Q_SC_EEEEEEENS4_39AutoVectorizingCopyWithAssumedAlignmentILi128EEENS4_14SM90_TMA_STOREES2A_S2C_S2C_EEEvvEEEEvNT_6ParamsE --------------------------
	.section	.nv.constant0._ZN7cutlass13device_kernelINS_4gemm6kernel13GemmUniversalIN4cute5tupleIJiiiiEEENS1_10collective13CollectiveMmaINS1_35MainloopSm100TmaUmmaWarpSpecializedILi2ELi2ELi4ENS5_IJNS4_1CILi4EEENSA_ILi1EEESC_EEEEENS5_IJNSA_ILi128EEESF_NSA_ILi64EEEEEENS_6half_tENS5_IJSC_llEEESI_NS5_IJlSC_lEEENS4_8TiledMMAINS4_8MMA_AtomIJNS4_26SM100_MMA_F16BF16_2x1SM_SSISI_SI_fLi128ELi128ELNS4_4UMMA5MajorE1ELSP_0ELNSO_7ScaleInE0ELSQ_0EEEEEENS4_6LayoutINS5_IJSC_SC_SC_EEENS5_IJNSA_ILi0EEESV_SV_EEEEENS5_IJNS4_10UnderscoreESY_SY_EEEEENS4_18SM100_TMA_2SM_LOADENS4_14ComposedLayoutINS4_7SwizzleILi3ELi4ELi3EEENS4_18smem_ptr_flag_bitsILi16EEENST_INS5_IJSG_NSA_ILi8EEEEEENS5_IJSC_SG_EEEEEEEvNS4_8identityENS4_28SM100_TMA_2SM_LOAD_MULTICASTENS12_IS14_S16_NST_INS5_IJS17_SG_EEENS5_IJSG_SC_EEEEEEEvS1C_EENS_8epilogue10collective18CollectiveEpilogueINS1J_23Sm100TmaWarpSpecializedILi4ELi2ELi16ELb1ELb0EEEJNS5_IJSG_SF_SG_EEENS5_IJNST_ISG_SC_EENST_INS5_IJNSA_ILi16EEENSA_ILi2EEEEEES19_EEEEESI_SK_SI_SK_NS1J_6fusion15FusionCallbacksIS1N_NS1V_17LinearCombinationISI_fSI_fLNS_15FloatRoundStyleE2EEES1O_S1U_JEEENS4_5SM1004TMEM4LOAD26SM100_TMEM_LOAD_32dp32b16xENS4_13SM90_TMA_LOADENS12_INS13_ILi1ELi4ELi3EEES16_NST_INS5_IJS17_S1Q_EEENS5_IJS1Q_SC_EEEEEEENS4_39AutoVectorizingCopyWithAssumedAlignmentILi128EEENS4_14SM90_TMA_STOREES2A_S2C_S2C_EEEvvEEEEvNT_6ParamsE,"a",@progbits
	.sectionflags	@""
	.align	4
.nv.constant0._ZN7cutlass13device_kernelINS_4gemm6kernel13GemmUniversalIN4cute5tupleIJiiiiEEENS1_10collective13CollectiveMmaINS1_35MainloopSm100TmaUmmaWarpSpecializedILi2ELi2ELi4ENS5_IJNS4_1CILi4EEENSA_ILi1EEESC_EEEEENS5_IJNSA_ILi128EEESF_NSA_ILi64EEEEEENS_6half_tENS5_IJSC_llEEESI_NS5_IJlSC_lEEENS4_8TiledMMAINS4_8MMA_AtomIJNS4_26SM100_MMA_F16BF16_2x1SM_SSISI_SI_fLi128ELi128ELNS4_4UMMA5MajorE1ELSP_0ELNSO_7ScaleInE0ELSQ_0EEEEEENS4_6LayoutINS5_IJSC_SC_SC_EEENS5_IJNSA_ILi0EEESV_SV_EEEEENS5_IJNS4_10UnderscoreESY_SY_EEEEENS4_18SM100_TMA_2SM_LOADENS4_14ComposedLayoutINS4_7SwizzleILi3ELi4ELi3EEENS4_18smem_ptr_flag_bitsILi16EEENST_INS5_IJSG_NSA_ILi8EEEEEENS5_IJSC_SG_EEEEEEEvNS4_8identityENS4_28SM100_TMA_2SM_LOAD_MULTICASTENS12_IS14_S16_NST_INS5_IJS17_SG_EEENS5_IJSG_SC_EEEEEEEvS1C_EENS_8epilogue10collective18CollectiveEpilogueINS1J_23Sm100TmaWarpSpecializedILi4ELi2ELi16ELb1ELb0EEEJNS5_IJSG_SF_SG_EEENS5_IJNST_ISG_SC_EENST_INS5_IJNSA_ILi16EEENSA_ILi2EEEEEES19_EEEEESI_SK_SI_SK_NS1J_6fusion15FusionCallbacksIS1N_NS1V_17LinearCombinationISI_fSI_fLNS_15FloatRoundStyleE2EEES1O_S1U_JEEENS4_5SM1004TMEM4LOAD26SM100_TMEM_LOAD_32dp32b16xENS4_13SM90_TMA_LOADENS12_INS13_ILi1ELi4ELi3EEES16_NST_INS5_IJS17_S1Q_EEENS5_IJS1Q_SC_EEEEEEENS4_39AutoVectorizingCopyWithAssumedAlignmentILi128EEENS4_14SM90_TMA_STOREES2A_S2C_S2C_EEEvvEEEEvNT_6ParamsE:
	.zero		2944


//--------------------- SYMBOLS --------------------------

	.type		.nv.reservedSmem.offset0,@object
	.size		.nv.reservedSmem.offset0,0x4
	.type		.nv.reservedSmem.cap,@object
	.size		.nv.reservedSmem.cap,0x4
	.type		__assertfail,@function
